	.target	sm_90a

	.elftype	@"ET_EXEC"


//--------------------- .note.nv.tkinfo           --------------------------
	.section	.note.nv.tkinfo,"",@"SHT_NOTE"
	.sectionflags	@"SHF_NOTE_NV_TKINFO"
	.tkinfo
        /*0018*/ 	.word	0x00000002
        /*0030*/ 	.string	""
        /*0030*/ 	.string	"ptxas"
        /*0030*/ 	.string	"Cuda compilation tools, release 13.0, V13.0.88"
        /*0030*/ 	.string	"Build cuda_13.0.r13.0/compiler.36424714_0"
        /*0030*/ 	.string	"-arch sm_90a -m 64 "



//--------------------- .note.nv.cuinfo           --------------------------
	.section	.note.nv.cuinfo,"",@"SHT_NOTE"
	.sectionflags	@"SHF_NOTE_NV_CUINFO"
        /*0018*/ 	.short	0x0002
        /*001a*/ 	.short	0x005a
        /*001c*/ 	.short	0x0082
	.zero		2


//--------------------- .nv.info                  --------------------------
	.section	.nv.info,"",@"SHT_CUDA_INFO"
	.align	4


	//----- nvinfo : EIATTR_REGCOUNT
	.align		4
        /*0000*/ 	.byte	0x04, 0x2f
        /*0002*/ 	.short	(.L_15 - .L_14)
	.align		4
.L_14:
        /*0004*/ 	.word	index@(_ZN7cutlass13device_kernelINS_4gemm6kernel13GemmUniversalIN4cute5tupleIJiiiiEEENS1_10collective13CollectiveMmaINS1_34MainloopSm90TmaGmmaWarpSpecializedILi3ENS5_IJNS4_1CILi1EEESB_SB_EEENS1_35KernelTmaWarpSpecializedCooperativeEEENS5_IJNSA_ILi256EEENSA_ILi64EEENSA_ILi128EEEEEEaNS5_IJlSB_lEEEaSJ_NS4_8TiledMMAINS4_8MMA_AtomIJNS4_4SM904GMMA26MMA_64x64x32_S32S8S8_SS_TNEEEENS4_6LayoutINS5_IJNSA_ILi2EEESB_SB_EEENS5_IJSB_NSA_ILi0EEEST_EEEEENS5_IJNS4_10UnderscoreESW_SW_EEEEENS4_13SM90_TMA_LOADENS4_14ComposedLayoutINS4_7SwizzleILi3ELi4ELi3EEENS4_18smem_ptr_flag_bitsILi8EEENSQ_INS5_IJNSA_ILi8EEESH_EEENS5_IJSH_SB_EEEEEEEvNS4_8identityESZ_S19_vS1A_EENS_8epilogue10collective6detail29Sm90TmaWarpSpecializedAdapterINS1D_15DefaultEpilogueIaSJ_SJ_NS1C_6thread17LinearCombinationIaLi1EiiLNS1H_9ScaleType4KindE0ELNS_15FloatRoundStyleE2EaEENS1_15EpilogueDefaultEEEEEvvEEEEvNT_6ParamsE)
        /*0008*/ 	.word	0x000000a8


	//----- nvinfo : EIATTR_FRAME_SIZE
	.align		4
.L_15:
        /*000c*/ 	.byte	0x04, 0x11
        /*000e*/ 	.short	(.L_17 - .L_16)
	.align		4
.L_16:
        /*0010*/ 	.word	index@(_ZN7cutlass13device_kernelINS_4gemm6kernel13GemmUniversalIN4cute5tupleIJiiiiEEENS1_10collective13CollectiveMmaINS1_34MainloopSm90TmaGmmaWarpSpecializedILi3ENS5_IJNS4_1CILi1EEESB_SB_EEENS1_35KernelTmaWarpSpecializedCooperativeEEENS5_IJNSA_ILi256EEENSA_ILi64EEENSA_ILi128EEEEEEaNS5_IJlSB_lEEEaSJ_NS4_8TiledMMAINS4_8MMA_AtomIJNS4_4SM904GMMA26MMA_64x64x32_S32S8S8_SS_TNEEEENS4_6LayoutINS5_IJNSA_ILi2EEESB_SB_EEENS5_IJSB_NSA_ILi0EEEST_EEEEENS5_IJNS4_10UnderscoreESW_SW_EEEEENS4_13SM90_TMA_LOADENS4_14ComposedLayoutINS4_7SwizzleILi3ELi4ELi3EEENS4_18smem_ptr_flag_bitsILi8EEENSQ_INS5_IJNSA_ILi8EEESH_EEENS5_IJSH_SB_EEEEEEEvNS4_8identityESZ_S19_vS1A_EENS_8epilogue10collective6detail29Sm90TmaWarpSpecializedAdapterINS1D_15DefaultEpilogueIaSJ_SJ_NS1C_6thread17LinearCombinationIaLi1EiiLNS1H_9ScaleType4KindE0ELNS_15FloatRoundStyleE2EaEENS1_15EpilogueDefaultEEEEEvvEEEEvNT_6ParamsE)
        /*0014*/ 	.word	0x00000000


	//----- nvinfo : EIATTR_MIN_STACK_SIZE
	.align		4
.L_17:
        /*0018*/ 	.byte	0x04, 0x12
        /*001a*/ 	.short	(.L_19 - .L_18)
	.align		4
.L_18:
        /*001c*/ 	.word	index@(_ZN7cutlass13device_kernelINS_4gemm6kernel13GemmUniversalIN4cute5tupleIJiiiiEEENS1_10collective13CollectiveMmaINS1_34MainloopSm90TmaGmmaWarpSpecializedILi3ENS5_IJNS4_1CILi1EEESB_SB_EEENS1_35KernelTmaWarpSpecializedCooperativeEEENS5_IJNSA_ILi256EEENSA_ILi64EEENSA_ILi128EEEEEEaNS5_IJlSB_lEEEaSJ_NS4_8TiledMMAINS4_8MMA_AtomIJNS4_4SM904GMMA26MMA_64x64x32_S32S8S8_SS_TNEEEENS4_6LayoutINS5_IJNSA_ILi2EEESB_SB_EEENS5_IJSB_NSA_ILi0EEEST_EEEEENS5_IJNS4_10UnderscoreESW_SW_EEEEENS4_13SM90_TMA_LOADENS4_14ComposedLayoutINS4_7SwizzleILi3ELi4ELi3EEENS4_18smem_ptr_flag_bitsILi8EEENSQ_INS5_IJNSA_ILi8EEESH_EEENS5_IJSH_SB_EEEEEEEvNS4_8identityESZ_S19_vS1A_EENS_8epilogue10collective6detail29Sm90TmaWarpSpecializedAdapterINS1D_15DefaultEpilogueIaSJ_SJ_NS1C_6thread17LinearCombinationIaLi1EiiLNS1H_9ScaleType4KindE0ELNS_15FloatRoundStyleE2EaEENS1_15EpilogueDefaultEEEEEvvEEEEvNT_6ParamsE)
        /*0020*/ 	.word	0x00000000
.L_19:


//--------------------- .nv.compat                --------------------------
	.section	.nv.compat,"",@"SHT_CUDA_COMPAT_INFO"
	.align	4
        /*0000*/ 	.byte	0x02, 0x09, 0x01, 0x00, 0x02, 0x02, 0x04, 0x00, 0x02, 0x05, 0x05, 0x00, 0x03, 0x07, 0x01, 0x01
        /*0010*/ 	.byte	0x02, 0x03, 0x01, 0x00, 0x02, 0x06, 0x01, 0x00, 0x04, 0x0b, 0x08, 0x00, 0x00, 0x00, 0x00, 0x00
        /*0020*/ 	.byte	0x00, 0x00, 0x00, 0x00


//--------------------- .nv.info._ZN7cutlass13device_kernelINS_4gemm6kernel13GemmUniversalIN4cute5tupleIJiiiiEEENS1_10collective13CollectiveMmaINS1_34MainloopSm90TmaGmmaWarpSpecializedILi3ENS5_IJNS4_1CILi1EEESB_SB_EEENS1_35KernelTmaWarpSpecializedCooperativeEEENS5_IJNSA_ILi256EEENSA_ILi64EEENSA_ILi128EEEEEEaNS5_IJlSB_lEEEaSJ_NS4_8TiledMMAINS4_8MMA_AtomIJNS4_4SM904GMMA26MMA_64x64x32_S32S8S8_SS_TNEEEENS4_6LayoutINS5_IJNSA_ILi2EEESB_SB_EEENS5_IJSB_NSA_ILi0EEEST_EEEEENS5_IJNS4_10UnderscoreESW_SW_EEEEENS4_13SM90_TMA_LOADENS4_14ComposedLayoutINS4_7SwizzleILi3ELi4ELi3EEENS4_18smem_ptr_flag_bitsILi8EEENSQ_INS5_IJNSA_ILi8EEESH_EEENS5_IJSH_SB_EEEEEEEvNS4_8identityESZ_S19_vS1A_EENS_8epilogue10collective6detail29Sm90TmaWarpSpecializedAdapterINS1D_15DefaultEpilogueIaSJ_SJ_NS1C_6thread17LinearCombinationIaLi1EiiLNS1H_9ScaleType4KindE0ELNS_15FloatRoundStyleE2EaEENS1_15EpilogueDefaultEEEEEvvEEEEvNT_6ParamsE --------------------------
	.section	.nv.info._ZN7cutlass13device_kernelINS_4gemm6kernel13GemmUniversalIN4cute5tupleIJiiiiEEENS1_10collective13CollectiveMmaINS1_34MainloopSm90TmaGmmaWarpSpecializedILi3ENS5_IJNS4_1CILi1EEESB_SB_EEENS1_35KernelTmaWarpSpecializedCooperativeEEENS5_IJNSA_ILi256EEENSA_ILi64EEENSA_ILi128EEEEEEaNS5_IJlSB_lEEEaSJ_NS4_8TiledMMAINS4_8MMA_AtomIJNS4_4SM904GMMA26MMA_64x64x32_S32S8S8_SS_TNEEEENS4_6LayoutINS5_IJNSA_ILi2EEESB_SB_EEENS5_IJSB_NSA_ILi0EEEST_EEEEENS5_IJNS4_10UnderscoreESW_SW_EEEEENS4_13SM90_TMA_LOADENS4_14ComposedLayoutINS4_7SwizzleILi3ELi4ELi3EEENS4_18smem_ptr_flag_bitsILi8EEENSQ_INS5_IJNSA_ILi8EEESH_EEENS5_IJSH_SB_EEEEEEEvNS4_8identityESZ_S19_vS1A_EENS_8epilogue10collective6detail29Sm90TmaWarpSpecializedAdapterINS1D_15DefaultEpilogueIaSJ_SJ_NS1C_6thread17LinearCombinationIaLi1EiiLNS1H_9ScaleType4KindE0ELNS_15FloatRoundStyleE2EaEENS1_15EpilogueDefaultEEEEEvvEEEEvNT_6ParamsE,"",@"SHT_CUDA_INFO"
	.sectionflags	@""
	.align	4


	//----- nvinfo : EIATTR_CUDA_API_VERSION
	.align		4
        /*0000*/ 	.byte	0x04, 0x37
        /*0002*/ 	.short	(.L_21 - .L_20)
.L_20:
        /*0004*/ 	.word	0x00000082


	//----- nvinfo : EIATTR_KPARAM_INFO
	.align		4
.L_21:
        /*0008*/ 	.byte	0x04, 0x17
        /*000a*/ 	.short	(.L_23 - .L_22)
.L_22:
        /*000c*/ 	.word	0x00000000
        /*0010*/ 	.short	0x0000
        /*0012*/ 	.short	0x0070
        /*0014*/ 	.byte	0x00, 0xf0, 0x01, 0x10


	//----- nvinfo : EIATTR_SPARSE_MMA_MASK
	.align		4
.L_23:
        /*0018*/ 	.byte	0x03, 0x50
        /*001a*/ 	.short	0x0000


	//----- nvinfo : EIATTR_MAXREG_COUNT
	.align		4
        /*001c*/ 	.byte	0x03, 0x1b
        /*001e*/ 	.short	0x00a8


	//----- nvinfo : EIATTR_NUM_BARRIERS
	.align		4
        /*0020*/ 	.byte	0x02, 0x4c
        /*0022*/ 	.byte	0x01
	.zero		1


	//----- nvinfo : EIATTR_EXTERNS
	.align		4
        /*0024*/ 	.byte	0x04, 0x0f
        /*0026*/ 	.short	(.L_25 - .L_24)


	//   ....[0]....
	.align		4
.L_24:
        /*0028*/ 	.word	index@(__assertfail)


	//----- nvinfo : EIATTR_MERCURY_ISA_VERSION
	.align		4
.L_25:
        /*002c*/ 	.byte	0x03, 0x5f
        /*002e*/ 	.short	0x0101


	//----- nvinfo : EIATTR_INT_WARP_WIDE_INSTR_OFFSETS
	.align		4
        /*0030*/ 	.byte	0x04, 0x31
        /*0032*/ 	.short	(.L_27 - .L_26)


	//   ....[0]....
.L_26:
        /*0034*/ 	.word	0x00000390


	//   ....[1]....
        /*0038*/ 	.word	0x000003c0


	//   ....[2]....
        /*003c*/ 	.word	0x000004a0


	//----- nvinfo : EIATTR_COOP_GROUP_MASK_REGIDS
	.align		4
.L_27:
        /*0040*/ 	.byte	0x04, 0x29
        /*0042*/ 	.short	(.L_29 - .L_28)


	//   ....[0]....
.L_28:
        /*0044*/ 	.word	0xffffffff


	//   ....[1]....
        /*0048*/ 	.word	0xffffffff


	//   ....[2]....
        /*004c*/ 	.word	0xffffffff


	//   ....[3]....
        /*0050*/ 	.word	0xffffffff


	//   ....[4]....
        /*0054*/ 	.word	0xffffffff


	//----- nvinfo : EIATTR_COOP_GROUP_INSTR_OFFSETS
	.align		4
.L_29:
        /*0058*/ 	.byte	0x04, 0x28
        /*005a*/ 	.short	(.L_31 - .L_30)


	//   ....[0]....
.L_30:
        /*005c*/ 	.word	0x00000060


	//   ....[1]....
        /*0060*/ 	.word	0x00000070


	//   ....[2]....
        /*0064*/ 	.word	0x00000130


	//   ....[3]....
        /*0068*/ 	.word	0x000002a0


	//   ....[4]....
        /*006c*/ 	.word	0x00000f40


	//----- nvinfo : EIATTR_REG_RECONFIG
	.align		4
.L_31:
        /*0070*/ 	.byte	0x01, 0x54
	.zero		2


	//----- nvinfo : EIATTR_SYSCALL_OFFSETS
	.align		4
        /*0074*/ 	.byte	0x04, 0x46
        /*0076*/ 	.short	(.L_33 - .L_32)


	//   ....[0]....
.L_32:
        /*0078*/ 	.word	0x00001110


	//----- nvinfo : EIATTR_MBARRIER_INSTR_OFFSETS
	.align		4
.L_33:
        /*007c*/ 	.byte	0x04, 0x39
        /*007e*/ 	.short	(.L_35 - .L_34)


	//   ....[0]....
.L_34:
        /*0080*/ 	.word	0x00000230
        /*0084*/ 	.word	0x000000ff
        /*0088*/ 	.word	0x00000000
        /*008c*/ 	.short	0x0100
        /*008e*/ 	.byte	0x08
	.zero		1


	//   ....[1]....
        /*0090*/ 	.word	0x00000240
        /*0094*/ 	.word	0x000000ff
        /*0098*/ 	.word	0x00000018
        /*009c*/ 	.short	0x0100
        /*009e*/ 	.byte	0x08
	.zero		1


	//   ....[2]....
        /*00a0*/ 	.word	0x00000250
        /*00a4*/ 	.word	0x000000ff
        /*00a8*/ 	.word	0x00000008
        /*00ac*/ 	.short	0x0100
        /*00ae*/ 	.byte	0x08
	.zero		1


	//   ....[3]....
        /*00b0*/ 	.word	0x00000260
        /*00b4*/ 	.word	0x000000ff
        /*00b8*/ 	.word	0x00000020
        /*00bc*/ 	.short	0x0100
        /*00be*/ 	.byte	0x08
	.zero		1


	//   ....[4]....
        /*00c0*/ 	.word	0x00000270
        /*00c4*/ 	.word	0x000000ff
        /*00c8*/ 	.word	0x00000010
        /*00cc*/ 	.short	0x0100
        /*00ce*/ 	.byte	0x08
	.zero		1


	//   ....[5]....
        /*00d0*/ 	.word	0x00000280
        /*00d4*/ 	.word	0x000000ff
        /*00d8*/ 	.word	0x00000028
        /*00dc*/ 	.short	0x0100
        /*00de*/ 	.byte	0x08
	.zero		1


	//   ....[6]....
        /*00e0*/ 	.word	0x00000510
        /*00e4*/ 	.word	0x000000ff
        /*00e8*/ 	.word	0x00000040
        /*00ec*/ 	.short	0x0100
        /*00ee*/ 	.byte	0x06
	.zero		1


	//   ....[7]....
        /*00f0*/ 	.word	0x00000570
        /*00f4*/ 	.word	0x000000ff
        /*00f8*/ 	.word	0x00000048
        /*00fc*/ 	.short	0x0100
        /*00fe*/ 	.byte	0x06
	.zero		1


	//   ....[8]....
        /*0100*/ 	.word	0x000011e0
        /*0104*/ 	.word	0x00000003
        /*0108*/ 	.word	0x00000000
        /*010c*/ 	.short	0x010a
        /*010e*/ 	.byte	0x3f
	.zero		1


	//   ....[9]....
        /*0110*/ 	.word	0x00001220
        /*0114*/ 	.word	0x00000003
        /*0118*/ 	.word	0x00000000
        /*011c*/ 	.short	0x010a
        /*011e*/ 	.byte	0x3f
	.zero		1


	//   ....[10]....
        /*0120*/ 	.word	0x00001760
        /*0124*/ 	.word	0x00000005
        /*0128*/ 	.word	0x00000000
        /*012c*/ 	.short	0x010a
        /*012e*/ 	.byte	0x3f
	.zero		1


	//   ....[11]....
        /*0130*/ 	.word	0x000017a0
        /*0134*/ 	.word	0x00000005
        /*0138*/ 	.word	0x00000000
        /*013c*/ 	.short	0x010a
        /*013e*/ 	.byte	0x3f
	.zero		1


	//   ....[12]....
        /*0140*/ 	.word	0x00001b80
        /*0144*/ 	.word	0x00000004
        /*0148*/ 	.word	0x00000000
        /*014c*/ 	.short	0x0101
        /*014e*/ 	.byte	0x3f
	.zero		1


	//   ....[13]....
        /*0150*/ 	.word	0x00001d60
        /*0154*/ 	.word	0x00000000
        /*0158*/ 	.word	0x00000000
        /*015c*/ 	.short	0x0101
        /*015e*/ 	.byte	0x3f
	.zero		1


	//   ....[14]....
        /*0160*/ 	.word	0x00006440
        /*0164*/ 	.word	0x0000000e
        /*0168*/ 	.word	0x00000018
        /*016c*/ 	.short	0x010a
        /*016e*/ 	.byte	0x3f
	.zero		1


	//   ....[15]....
        /*0170*/ 	.word	0x000067c0
        /*0174*/ 	.word	0x00000006
        /*0178*/ 	.word	0x00000048
        /*017c*/ 	.short	0x0101
        /*017e*/ 	.byte	0x3f
	.zero		1


	//   ....[16]....
        /*0180*/ 	.word	0x00006ef0
        /*0184*/ 	.word	0x00000007
        /*0188*/ 	.word	0x00000000
        /*018c*/ 	.short	0x010a
        /*018e*/ 	.byte	0x3f
	.zero		1


	//   ....[17]....
        /*0190*/ 	.word	0x00006f70
        /*0194*/ 	.word	0x00000009
        /*0198*/ 	.word	0x00000000
        /*019c*/ 	.short	0x010a
        /*019e*/ 	.byte	0x3f
	.zero		1


	//   ....[18]....
        /*01a0*/ 	.word	0x00007000
        /*01a4*/ 	.word	0x00000003
        /*01a8*/ 	.word	0x00000000
        /*01ac*/ 	.short	0x010a
        /*01ae*/ 	.byte	0x3f
	.zero		1


	//   ....[19]....
        /*01b0*/ 	.word	0x00007060
        /*01b4*/ 	.word	0x00000003
        /*01b8*/ 	.word	0x00000000
        /*01bc*/ 	.short	0x010a
        /*01be*/ 	.byte	0x3f
	.zero		1


	//   ....[20]....
        /*01c0*/ 	.word	0x000070b0
        /*01c4*/ 	.word	0x00000005
        /*01c8*/ 	.word	0x00000000
        /*01cc*/ 	.short	0x010a
        /*01ce*/ 	.byte	0x3f
	.zero		1


	//   ....[21]....
        /*01d0*/ 	.word	0x00007180
        /*01d4*/ 	.word	0x0000000e
        /*01d8*/ 	.word	0x00000018
        /*01dc*/ 	.short	0x010a
        /*01de*/ 	.byte	0x3f
	.zero		1


	//   ....[22]....
        /*01e0*/ 	.word	0x00007250
        /*01e4*/ 	.word	0x00000007
        /*01e8*/ 	.word	0x00000000
        /*01ec*/ 	.short	0x010a
        /*01ee*/ 	.byte	0x3f
	.zero		1


	//   ....[23]....
        /*01f0*/ 	.word	0x000072a0
        /*01f4*/ 	.word	0x00000009
        /*01f8*/ 	.word	0x00000000
        /*01fc*/ 	.short	0x010a
        /*01fe*/ 	.byte	0x3f
	.zero		1


	//----- nvinfo : EIATTR_NUM_MBARRIERS
	.align		4
.L_35:
        /*0200*/ 	.byte	0x03, 0x38
        /*0202*/ 	.short	0x0008


	//----- nvinfo : EIATTR_EXIT_INSTR_OFFSETS
	.align		4
        /*0204*/ 	.byte	0x04, 0x1c
        /*0206*/ 	.short	(.L_37 - .L_36)


	//   ....[0]....
.L_36:
        /*0208*/ 	.word	0x000005c0


	//   ....[1]....
        /*020c*/ 	.word	0x00000e80


	//   ....[2]....
        /*0210*/ 	.word	0x00005ab0


	//   ....[3]....
        /*0214*/ 	.word	0x000060e0


	//   ....[4]....
        /*0218*/ 	.word	0x00007050


	//----- nvinfo : EIATTR_MAX_THREADS
	.align		4
.L_37:
        /*021c*/ 	.byte	0x04, 0x05
        /*021e*/ 	.short	(.L_39 - .L_38)
.L_38:
        /*0220*/ 	.word	0x00000180
        /*0224*/ 	.word	0x00000001
        /*0228*/ 	.word	0x00000001


	//----- nvinfo : EIATTR_CRS_STACK_SIZE
	.align		4
.L_39:
        /*022c*/ 	.byte	0x04, 0x1e
        /*022e*/ 	.short	(.L_41 - .L_40)
.L_40:
        /*0230*/ 	.word	0x00000000


	//----- nvinfo : EIATTR_CBANK_PARAM_SIZE
	.align		4
.L_41:
        /*0234*/ 	.byte	0x03, 0x19
        /*0236*/ 	.short	0x0470


	//----- nvinfo : EIATTR_PARAM_CBANK
	.align		4
        /*0238*/ 	.byte	0x04, 0x0a
        /*023a*/ 	.short	(.L_43 - .L_42)
	.align		4
.L_42:
        /*023c*/ 	.word	index@(.nv.constant0._ZN7cutlass13device_kernelINS_4gemm6kernel13GemmUniversalIN4cute5tupleIJiiiiEEENS1_10collective13CollectiveMmaINS1_34MainloopSm90TmaGmmaWarpSpecializedILi3ENS5_IJNS4_1CILi1EEESB_SB_EEENS1_35KernelTmaWarpSpecializedCooperativeEEENS5_IJNSA_ILi256EEENSA_ILi64EEENSA_ILi128EEEEEEaNS5_IJlSB_lEEEaSJ_NS4_8TiledMMAINS4_8MMA_AtomIJNS4_4SM904GMMA26MMA_64x64x32_S32S8S8_SS_TNEEEENS4_6LayoutINS5_IJNSA_ILi2EEESB_SB_EEENS5_IJSB_NSA_ILi0EEEST_EEEEENS5_IJNS4_10UnderscoreESW_SW_EEEEENS4_13SM90_TMA_LOADENS4_14ComposedLayoutINS4_7SwizzleILi3ELi4ELi3EEENS4_18smem_ptr_flag_bitsILi8EEENSQ_INS5_IJNSA_ILi8EEESH_EEENS5_IJSH_SB_EEEEEEEvNS4_8identityESZ_S19_vS1A_EENS_8epilogue10collective6detail29Sm90TmaWarpSpecializedAdapterINS1D_15DefaultEpilogueIaSJ_SJ_NS1C_6thread17LinearCombinationIaLi1EiiLNS1H_9ScaleType4KindE0ELNS_15FloatRoundStyleE2EaEENS1_15EpilogueDefaultEEEEEvvEEEEvNT_6ParamsE)
        /*0240*/ 	.short	0x0210
        /*0242*/ 	.short	0x0470


	//----- nvinfo : EIATTR_SW_WAR
	.align		4
.L_43:
        /*0244*/ 	.byte	0x04, 0x36
        /*0246*/ 	.short	(.L_45 - .L_44)
.L_44:
        /*0248*/ 	.word	0x00000008
.L_45:


//--------------------- .nv.callgraph             --------------------------
	.section	.nv.callgraph,"",@"SHT_CUDA_CALLGRAPH"
	.align	4
	.sectionentsize	8
	.align		4
        /*0000*/ 	.word	0x00000000
	.align		4
        /*0004*/ 	.word	0xffffffff
	.align		4
        /*0008*/ 	.word	index@(_ZN7cutlass13device_kernelINS_4gemm6kernel13GemmUniversalIN4cute5tupleIJiiiiEEENS1_10collective13CollectiveMmaINS1_34MainloopSm90TmaGmmaWarpSpecializedILi3ENS5_IJNS4_1CILi1EEESB_SB_EEENS1_35KernelTmaWarpSpecializedCooperativeEEENS5_IJNSA_ILi256EEENSA_ILi64EEENSA_ILi128EEEEEEaNS5_IJlSB_lEEEaSJ_NS4_8TiledMMAINS4_8MMA_AtomIJNS4_4SM904GMMA26MMA_64x64x32_S32S8S8_SS_TNEEEENS4_6LayoutINS5_IJNSA_ILi2EEESB_SB_EEENS5_IJSB_NSA_ILi0EEEST_EEEEENS5_IJNS4_10UnderscoreESW_SW_EEEEENS4_13SM90_TMA_LOADENS4_14ComposedLayoutINS4_7SwizzleILi3ELi4ELi3EEENS4_18smem_ptr_flag_bitsILi8EEENSQ_INS5_IJNSA_ILi8EEESH_EEENS5_IJSH_SB_EEEEEEEvNS4_8identityESZ_S19_vS1A_EENS_8epilogue10collective6detail29Sm90TmaWarpSpecializedAdapterINS1D_15DefaultEpilogueIaSJ_SJ_NS1C_6thread17LinearCombinationIaLi1EiiLNS1H_9ScaleType4KindE0ELNS_15FloatRoundStyleE2EaEENS1_15EpilogueDefaultEEEEEvvEEEEvNT_6ParamsE)
	.align		4
        /*000c*/ 	.word	index@(__assertfail)
	.align		4
        /*0010*/ 	.word	0x00000000
	.align		4
        /*0014*/ 	.word	0xfffffffe
	.align		4
        /*0018*/ 	.word	0x00000000
	.align		4
        /*001c*/ 	.word	0xfffffffd
	.align		4
        /*0020*/ 	.word	0x00000000
	.align		4
        /*0024*/ 	.word	0xfffffffc


//--------------------- .nv.constant4             --------------------------
	.section	.nv.constant4,"a",@progbits
	.align	8
	.align		8
.nv.constant4:
        /*0000*/ 	.dword	__assertfail
	.align		8
        /*0008*/ 	.dword	__unnamed_1
	.align		8
        /*0010*/ 	.dword	_ZN39_INTERNAL_14ebd451_4_k_cu_ade85cd1_61894cuda3std3__45__cpo5beginE
	.align		8
        /*0018*/ 	.dword	_ZN39_INTERNAL_14ebd451_4_k_cu_ade85cd1_61894cuda3std3__45__cpo3endE
	.align		8
        /*0020*/ 	.dword	_ZN39_INTERNAL_14ebd451_4_k_cu_ade85cd1_61894cuda3std3__45__cpo6cbeginE
	.align		8
        /*0028*/ 	.dword	_ZN39_INTERNAL_14ebd451_4_k_cu_ade85cd1_61894cuda3std3__45__cpo4cendE
	.align		8
        /*0030*/ 	.dword	_ZN39_INTERNAL_14ebd451_4_k_cu_ade85cd1_61894cuda3std3__441_GLOBAL__N__14ebd451_4_k_cu_ade85cd1_61896ignoreE
	.align		8
        /*0038*/ 	.dword	_ZN39_INTERNAL_14ebd451_4_k_cu_ade85cd1_61894cuda3std3__419piecewise_constructE
	.align		8
        /*0040*/ 	.dword	_ZN39_INTERNAL_14ebd451_4_k_cu_ade85cd1_61894cuda3std3__48in_placeE
	.align		8
        /*0048*/ 	.dword	_ZN39_INTERNAL_14ebd451_4_k_cu_ade85cd1_61894cuda3std6ranges3__45__cpo4swapE
	.align		8
        /*0050*/ 	.dword	_ZN39_INTERNAL_14ebd451_4_k_cu_ade85cd1_61894cuda3std6ranges3__45__cpo9iter_moveE
	.align		8
        /*0058*/ 	.dword	_ZN39_INTERNAL_14ebd451_4_k_cu_ade85cd1_61894cute7productE
	.align		8
        /*0060*/ 	.dword	_ZN39_INTERNAL_14ebd451_4_k_cu_ade85cd1_61894cute1_E
	.align		8
        /*0068*/ 	.dword	$str$22
	.align		8
        /*0070*/ 	.dword	$str$23


//--------------------- .text._ZN7cutlass13device_kernelINS_4gemm6kernel13GemmUniversalIN4cute5tupleIJiiiiEEENS1_10collective13CollectiveMmaINS1_34MainloopSm90TmaGmmaWarpSpecializedILi3ENS5_IJNS4_1CILi1EEESB_SB_EEENS1_35KernelTmaWarpSpecializedCooperativeEEENS5_IJNSA_ILi256EEENSA_ILi64EEENSA_ILi128EEEEEEaNS5_IJlSB_lEEEaSJ_NS4_8TiledMMAINS4_8MMA_AtomIJNS4_4SM904GMMA26MMA_64x64x32_S32S8S8_SS_TNEEEENS4_6LayoutINS5_IJNSA_ILi2EEESB_SB_EEENS5_IJSB_NSA_ILi0EEEST_EEEEENS5_IJNS4_10UnderscoreESW_SW_EEEEENS4_13SM90_TMA_LOADENS4_14ComposedLayoutINS4_7SwizzleILi3ELi4ELi3EEENS4_18smem_ptr_flag_bitsILi8EEENSQ_INS5_IJNSA_ILi8EEESH_EEENS5_IJSH_SB_EEEEEEEvNS4_8identityESZ_S19_vS1A_EENS_8epilogue10collective6detail29Sm90TmaWarpSpecializedAdapterINS1D_15DefaultEpilogueIaSJ_SJ_NS1C_6thread17LinearCombinationIaLi1EiiLNS1H_9ScaleType4KindE0ELNS_15FloatRoundStyleE2EaEENS1_15EpilogueDefaultEEEEEvvEEEEvNT_6ParamsE --------------------------
	.section	.text._ZN7cutlass13device_kernelINS_4gemm6kernel13GemmUniversalIN4cute5tupleIJiiiiEEENS1_10collective13CollectiveMmaINS1_34MainloopSm90TmaGmmaWarpSpecializedILi3ENS5_IJNS4_1CILi1EEESB_SB_EEENS1_35KernelTmaWarpSpecializedCooperativeEEENS5_IJNSA_ILi256EEENSA_ILi64EEENSA_ILi128EEEEEEaNS5_IJlSB_lEEEaSJ_NS4_8TiledMMAINS4_8MMA_AtomIJNS4_4SM904GMMA26MMA_64x64x32_S32S8S8_SS_TNEEEENS4_6LayoutINS5_IJNSA_ILi2EEESB_SB_EEENS5_IJSB_NSA_ILi0EEEST_EEEEENS5_IJNS4_10UnderscoreESW_SW_EEEEENS4_13SM90_TMA_LOADENS4_14ComposedLayoutINS4_7SwizzleILi3ELi4ELi3EEENS4_18smem_ptr_flag_bitsILi8EEENSQ_INS5_IJNSA_ILi8EEESH_EEENS5_IJSH_SB_EEEEEEEvNS4_8identityESZ_S19_vS1A_EENS_8epilogue10collective6detail29Sm90TmaWarpSpecializedAdapterINS1D_15DefaultEpilogueIaSJ_SJ_NS1C_6thread17LinearCombinationIaLi1EiiLNS1H_9ScaleType4KindE0ELNS_15FloatRoundStyleE2EaEENS1_15EpilogueDefaultEEEEEvvEEEEvNT_6ParamsE,"ax",@progbits
	.align	128
.text._ZN7cutlass13device_kernelINS_4gemm6kernel13GemmUniversalIN4cute5tupleIJiiiiEEENS1_10collective13CollectiveMmaINS1_34MainloopSm90TmaGmmaWarpSpecializedILi3ENS5_IJNS4_1CILi1EEESB_SB_EEENS1_35KernelTmaWarpSpecializedCooperativeEEENS5_IJNSA_ILi256EEENSA_ILi64EEENSA_ILi128EEEEEEaNS5_IJlSB_lEEEaSJ_NS4_8TiledMMAINS4_8MMA_AtomIJNS4_4SM904GMMA26MMA_64x64x32_S32S8S8_SS_TNEEEENS4_6LayoutINS5_IJNSA_ILi2EEESB_SB_EEENS5_IJSB_NSA_ILi0EEEST_EEEEENS5_IJNS4_10UnderscoreESW_SW_EEEEENS4_13SM90_TMA_LOADENS4_14ComposedLayoutINS4_7SwizzleILi3ELi4ELi3EEENS4_18smem_ptr_flag_bitsILi8EEENSQ_INS5_IJNSA_ILi8EEESH_EEENS5_IJSH_SB_EEEEEEEvNS4_8identityESZ_S19_vS1A_EENS_8epilogue10collective6detail29Sm90TmaWarpSpecializedAdapterINS1D_15DefaultEpilogueIaSJ_SJ_NS1C_6thread17LinearCombinationIaLi1EiiLNS1H_9ScaleType4KindE0ELNS_15FloatRoundStyleE2EaEENS1_15EpilogueDefaultEEEEEvvEEEEvNT_6ParamsE:
        .type           _ZN7cutlass13device_kernelINS_4gemm6kernel13GemmUniversalIN4cute5tupleIJiiiiEEENS1_10collective13CollectiveMmaINS1_34MainloopSm90TmaGmmaWarpSpecializedILi3ENS5_IJNS4_1CILi1EEESB_SB_EEENS1_35KernelTmaWarpSpecializedCooperativeEEENS5_IJNSA_ILi256EEENSA_ILi64EEENSA_ILi128EEEEEEaNS5_IJlSB_lEEEaSJ_NS4_8TiledMMAINS4_8MMA_AtomIJNS4_4SM904GMMA26MMA_64x64x32_S32S8S8_SS_TNEEEENS4_6LayoutINS5_IJNSA_ILi2EEESB_SB_EEENS5_IJSB_NSA_ILi0EEEST_EEEEENS5_IJNS4_10UnderscoreESW_SW_EEEEENS4_13SM90_TMA_LOADENS4_14ComposedLayoutINS4_7SwizzleILi3ELi4ELi3EEENS4_18smem_ptr_flag_bitsILi8EEENSQ_INS5_IJNSA_ILi8EEESH_EEENS5_IJSH_SB_EEEEEEEvNS4_8identityESZ_S19_vS1A_EENS_8epilogue10collective6detail29Sm90TmaWarpSpecializedAdapterINS1D_15DefaultEpilogueIaSJ_SJ_NS1C_6thread17LinearCombinationIaLi1EiiLNS1H_9ScaleType4KindE0ELNS_15FloatRoundStyleE2EaEENS1_15EpilogueDefaultEEEEEvvEEEEvNT_6ParamsE,@function
        .size           _ZN7cutlass13device_kernelINS_4gemm6kernel13GemmUniversalIN4cute5tupleIJiiiiEEENS1_10collective13CollectiveMmaINS1_34MainloopSm90TmaGmmaWarpSpecializedILi3ENS5_IJNS4_1CILi1EEESB_SB_EEENS1_35KernelTmaWarpSpecializedCooperativeEEENS5_IJNSA_ILi256EEENSA_ILi64EEENSA_ILi128EEEEEEaNS5_IJlSB_lEEEaSJ_NS4_8TiledMMAINS4_8MMA_AtomIJNS4_4SM904GMMA26MMA_64x64x32_S32S8S8_SS_TNEEEENS4_6LayoutINS5_IJNSA_ILi2EEESB_SB_EEENS5_IJSB_NSA_ILi0EEEST_EEEEENS5_IJNS4_10UnderscoreESW_SW_EEEEENS4_13SM90_TMA_LOADENS4_14ComposedLayoutINS4_7SwizzleILi3ELi4ELi3EEENS4_18smem_ptr_flag_bitsILi8EEENSQ_INS5_IJNSA_ILi8EEESH_EEENS5_IJSH_SB_EEEEEEEvNS4_8identityESZ_S19_vS1A_EENS_8epilogue10collective6detail29Sm90TmaWarpSpecializedAdapterINS1D_15DefaultEpilogueIaSJ_SJ_NS1C_6thread17LinearCombinationIaLi1EiiLNS1H_9ScaleType4KindE0ELNS_15FloatRoundStyleE2EaEENS1_15EpilogueDefaultEEEEEvvEEEEvNT_6ParamsE,(.L_x_196 - _ZN7cutlass13device_kernelINS_4gemm6kernel13GemmUniversalIN4cute5tupleIJiiiiEEENS1_10collective13CollectiveMmaINS1_34MainloopSm90TmaGmmaWarpSpecializedILi3ENS5_IJNS4_1CILi1EEESB_SB_EEENS1_35KernelTmaWarpSpecializedCooperativeEEENS5_IJNSA_ILi256EEENSA_ILi64EEENSA_ILi128EEEEEEaNS5_IJlSB_lEEEaSJ_NS4_8TiledMMAINS4_8MMA_AtomIJNS4_4SM904GMMA26MMA_64x64x32_S32S8S8_SS_TNEEEENS4_6LayoutINS5_IJNSA_ILi2EEESB_SB_EEENS5_IJSB_NSA_ILi0EEEST_EEEEENS5_IJNS4_10UnderscoreESW_SW_EEEEENS4_13SM90_TMA_LOADENS4_14ComposedLayoutINS4_7SwizzleILi3ELi4ELi3EEENS4_18smem_ptr_flag_bitsILi8EEENSQ_INS5_IJNSA_ILi8EEESH_EEENS5_IJSH_SB_EEEEEEEvNS4_8identityESZ_S19_vS1A_EENS_8epilogue10collective6detail29Sm90TmaWarpSpecializedAdapterINS1D_15DefaultEpilogueIaSJ_SJ_NS1C_6thread17LinearCombinationIaLi1EiiLNS1H_9ScaleType4KindE0ELNS_15FloatRoundStyleE2EaEENS1_15EpilogueDefaultEEEEEvvEEEEvNT_6ParamsE)
        .other          _ZN7cutlass13device_kernelINS_4gemm6kernel13GemmUniversalIN4cute5tupleIJiiiiEEENS1_10collective13CollectiveMmaINS1_34MainloopSm90TmaGmmaWarpSpecializedILi3ENS5_IJNS4_1CILi1EEESB_SB_EEENS1_35KernelTmaWarpSpecializedCooperativeEEENS5_IJNSA_ILi256EEENSA_ILi64EEENSA_ILi128EEEEEEaNS5_IJlSB_lEEEaSJ_NS4_8TiledMMAINS4_8MMA_AtomIJNS4_4SM904GMMA26MMA_64x64x32_S32S8S8_SS_TNEEEENS4_6LayoutINS5_IJNSA_ILi2EEESB_SB_EEENS5_IJSB_NSA_ILi0EEEST_EEEEENS5_IJNS4_10UnderscoreESW_SW_EEEEENS4_13SM90_TMA_LOADENS4_14ComposedLayoutINS4_7SwizzleILi3ELi4ELi3EEENS4_18smem_ptr_flag_bitsILi8EEENSQ_INS5_IJNSA_ILi8EEESH_EEENS5_IJSH_SB_EEEEEEEvNS4_8identityESZ_S19_vS1A_EENS_8epilogue10collective6detail29Sm90TmaWarpSpecializedAdapterINS1D_15DefaultEpilogueIaSJ_SJ_NS1C_6thread17LinearCombinationIaLi1EiiLNS1H_9ScaleType4KindE0ELNS_15FloatRoundStyleE2EaEENS1_15EpilogueDefaultEEEEEvvEEEEvNT_6ParamsE,@"STO_CUDA_ENTRY STV_DEFAULT"
_ZN7cutlass13device_kernelINS_4gemm6kernel13GemmUniversalIN4cute5tupleIJiiiiEEENS1_10collective13CollectiveMmaINS1_34MainloopSm90TmaGmmaWarpSpecializedILi3ENS5_IJNS4_1CILi1EEESB_SB_EEENS1_35KernelTmaWarpSpecializedCooperativeEEENS5_IJNSA_ILi256EEENSA_ILi64EEENSA_ILi128EEEEEEaNS5_IJlSB_lEEEaSJ_NS4_8TiledMMAINS4_8MMA_AtomIJNS4_4SM904GMMA26MMA_64x64x32_S32S8S8_SS_TNEEEENS4_6LayoutINS5_IJNSA_ILi2EEESB_SB_EEENS5_IJSB_NSA_ILi0EEEST_EEEEENS5_IJNS4_10UnderscoreESW_SW_EEEEENS4_13SM90_TMA_LOADENS4_14ComposedLayoutINS4_7SwizzleILi3ELi4ELi3EEENS4_18smem_ptr_flag_bitsILi8EEENSQ_INS5_IJNSA_ILi8EEESH_EEENS5_IJSH_SB_EEEEEEEvNS4_8identityESZ_S19_vS1A_EENS_8epilogue10collective6detail29Sm90TmaWarpSpecializedAdapterINS1D_15DefaultEpilogueIaSJ_SJ_NS1C_6thread17LinearCombinationIaLi1EiiLNS1H_9ScaleType4KindE0ELNS_15FloatRoundStyleE2EaEENS1_15EpilogueDefaultEEEEEvvEEEEvNT_6ParamsE:
[----:B------:R-:W0:Y:S01]  /*0000*/  LDC R1, c[0x0][0x28] ;  /* 0x00000a00ff017b82 */ /* 0x000e220000000800 */
[----:B------:R-:W1:Y:S01]  /*0010*/  S2R R18, SR_TID.X ;  /* 0x0000000000127919 */ /* 0x000e620000002100 */
[----:B------:R-:W-:Y:S01]  /*0020*/  ELECT P0, URZ, PT ;  /* 0x00000000003f782f */ /* 0x000fe20003800000 */
[----:B------:R-:W-:Y:S01]  /*0030*/  BSSY B0, `(.L_x_0) ;  /* 0x000000f000007945 */ /* 0x000fe20003800000 */
[--C-:B-1----:R-:W-:Y:S02]  /*0040*/  SHF.R.U32.HI R0, RZ, 0x5, R18.reuse ;  /* 0x00000005ff007819 */ /* 0x102fe40000011612 */
[----:B------:R-:W-:-:S03]  /*0050*/  SHF.R.U32.HI R2, RZ, 0x7, R18 ;  /* 0x00000007ff027819 */ /* 0x000fc60000011612 */
[----:B------:R-:W1:Y:S04]  /*0060*/  SHFL.IDX PT, R5, R0, RZ, 0x1f ;  /* 0x00001fff00057589 */ /* 0x000e6800000e0000 */
[----:B------:R2:W3:Y:S01]  /*0070*/  SHFL.IDX PT, R8, R2, RZ, 0x1f ;  /* 0x00001fff02087589 */ /* 0x0004e200000e0000 */
[----:B-1----:R-:W-:-:S13]  /*0080*/  ISETP.NE.OR P0, PT, R5, RZ, !P0 ;  /* 0x000000ff0500720c */ /* 0x002fda0004705670 */
[----:B0-23--:R-:W-:Y:S05]  /*0090*/  @P0 BRA `(.L_x_1) ;  /* 0x0000000000200947 */ /* 0x00dfea0003800000 */
[----:B------:R-:W-:Y:S02]  /*00a0*/  ULDC.64 UR4, c[0x0][0x198] ;  /* 0x0000660000047ab9 */ /* 0x000fe40000000a00 */
[----:B------:R-:W-:Y:S02]  /*00b0*/  UIADD3 UR6, UP0, UR4, 0xf0, URZ ;  /* 0x000000f004067890 */ /* 0x000fe4000ff1e03f */
[----:B------:R-:W-:Y:S02]  /*00c0*/  UIADD3 UR4, UP1, UR4, 0x1f0, URZ ;  /* 0x000001f004047890 */ /* 0x000fe4000ff3e03f */
[----:B------:R-:W-:Y:S02]  /*00d0*/  UIADD3.X UR7, URZ, UR5, URZ, UP0, !UPT ;  /* 0x000000053f077290 */ /* 0x000fe400087fe43f */
[----:B------:R-:W-:-:S07]  /*00e0*/  UIADD3.X UR5, URZ, UR5, URZ, UP1, !UPT ;  /* 0x000000053f057290 */ /* 0x000fce0008ffe43f */
[----:B------:R0:W-:Y:S02]  /*00f0*/  UTMACCTL.PF [UR6] ;  /* 0x00000000060079b9 */ /* 0x0001e40008040000 */
[----:B------:R0:W-:Y:S02]  /*0100*/  UTMACCTL.PF [UR4] ;  /* 0x00000000040079b9 */ /* 0x0001e40008040000 */
[----:B0-----:R-:W-:Y:S01]  /*0110*/  NOP ;  /* 0x0000000000007918 */ /* 0x001fe20000000000 */
.L_x_1:
[----:B------:R-:W-:Y:S05]  /*0120*/  BSYNC B0 ;  /* 0x0000000000007941 */ /* 0x000fea0003800000 */
.L_x_0:
[----:B------:R-:W0:Y:S02]  /*0130*/  SHFL.IDX PT, R2, R0, RZ, 0x1f ;  /* 0x00001fff00027589 */ /* 0x000e2400000e0000 */
[----:B0-----:R-:W-:-:S13]  /*0140*/  ISETP.NE.AND P0, PT, R2, RZ, PT ;  /* 0x000000ff0200720c */ /* 0x001fda0003f05270 */
[----:B------:R-:W-:Y:S05]  /*0150*/  @P0 BRA `(.L_x_2) ;  /* 0x0000000000500947 */ /* 0x000fea0003800000 */
[----:B------:R-:W0:Y:S01]  /*0160*/  S2UR UR8, SR_CgaCtaId ;  /* 0x00000000000879c3 */ /* 0x000e220000008800 */
[----:B------:R-:W-:Y:S01]  /*0170*/  UMOV UR4, 0x400 ;  /* 0x0000040000047882 */ /* 0x000fe20000000000 */
[----:B------:R-:W-:Y:S01]  /*0180*/  UMOV UR5, 0x1 ;  /* 0x0000000100057882 */ /* 0x000fe20000000000 */
[----:B------:R-:W-:Y:S01]  /*0190*/  UMOV UR6, 0x100 ;  /* 0x0000010000067882 */ /* 0x000fe20000000000 */
[----:B------:R-:W-:Y:S01]  /*01a0*/  ELECT P0, URZ, PT ;  /* 0x00000000003f782f */ /* 0x000fe20003800000 */
[----:B------:R-:W-:-:S04]  /*01b0*/  UIADD3 UR6, -UR6, 0x100000, URZ ;  /* 0x0010000006067890 */ /* 0x000fc8000fffe13f */
[----:B------:R-:W-:Y:S02]  /*01c0*/  USHF.L.U32 UR7, UR6, 0xb, URZ ;  /* 0x0000000b06077899 */ /* 0x000fe4000800063f */
[----:B------:R-:W-:Y:S02]  /*01d0*/  USHF.L.U32 UR6, UR6, 0x1, URZ ;  /* 0x0000000106067899 */ /* 0x000fe4000800063f */
[----:B0-----:R-:W-:Y:S02]  /*01e0*/  ULEA UR8, UR8, UR4, 0x18 ;  /* 0x0000000408087291 */ /* 0x001fe4000f8ec03f */
[----:B------:R-:W-:-:S04]  /*01f0*/  UIADD3 UR4, -UR5, 0x100000, URZ ;  /* 0x0010000005047890 */ /* 0x000fc8000fffe13f */
[----:B------:R-:W-:Y:S02]  /*0200*/  USHF.L.U32 UR5, UR4, 0xb, URZ ;  /* 0x0000000b04057899 */ /* 0x000fe4000800063f */
[----:B------:R-:W-:Y:S01]  /*0210*/  USHF.L.U32 UR4, UR4, 0x1, URZ ;  /* 0x0000000104047899 */ /* 0x000fe2000800063f */
[----:B------:R-:W0:Y:S11]  /*0220*/  FENCE.VIEW.ASYNC.S ;  /* 0x00000000000073c6 */ /* 0x000e360000000000 */
[----:B0-----:R0:W1:Y:S01]  /*0230*/  SYNCS.EXCH.64 URZ, [UR8], UR4 ;  /* 0x00000004083f75b2 */ /* 0x0010620008000100 */
[----:B------:R0:W2:Y:S01]  /*0240*/  SYNCS.EXCH.64 URZ, [UR8+0x18], UR6 ;  /* 0x00001806083f75b2 */ /* 0x0000a20008000100 */
[----:B------:R0:W3:Y:S01]  /*0250*/  SYNCS.EXCH.64 URZ, [UR8+0x8], UR4 ;  /* 0x00000804083f75b2 */ /* 0x0000e20008000100 */
[----:B------:R0:W4:Y:S01]  /*0260*/  SYNCS.EXCH.64 URZ, [UR8+0x20], UR6 ;  /* 0x00002006083f75b2 */ /* 0x0001220008000100 */
[----:B------:R0:W0:Y:S01]  /*0270*/  SYNCS.EXCH.64 URZ, [UR8+0x10], UR4 ;  /* 0x00001004083f75b2 */ /* 0x0000220008000100 */
[----:B------:R0:W0:Y:S01]  /*0280*/  SYNCS.EXCH.64 URZ, [UR8+0x28], UR6 ;  /* 0x00002806083f75b2 */ /* 0x0000220008000100 */
[----:B------:R-:W-:Y:S01]  /*0290*/  NOP ;  /* 0x0000000000007918 */ /* 0x000fe20000000000 */
.L_x_2:
[----:B------:R-:W5:Y:S01]  /*02a0*/  SHFL.IDX PT, R0, R0, RZ, 0x1f ;  /* 0x00001fff00007589 */ /* 0x000f6200000e0000 */
[----:B------:R-:W-:Y:S01]  /*02b0*/  ELECT P0, URZ, PT ;  /* 0x00000000003f782f */ /* 0x000fe20003800000 */
[----:B------:R-:W1:Y:S01]  /*02c0*/  LDC R2, c[0x0][0x65c] ;  /* 0x00019700ff027b82 */ /* 0x000e620000000800 */
[----:B------:R-:W-:Y:S01]  /*02d0*/  SHF.R.S32.HI R6, RZ, 0x1f, R5 ;  /* 0x0000001fff067819 */ /* 0x000fe20000011405 */
[----:B------:R-:W2:Y:S01]  /*02e0*/  S2R R3, SR_CTAID.Y ;  /* 0x0000000000037919 */ /* 0x000ea20000002600 */
[----:B0-----:R-:W-:Y:S01]  /*02f0*/  UMOV UR4, 0x20 ;  /* 0x0000002000047882 */ /* 0x001fe20000000000 */
[----:B------:R-:W-:Y:S01]  /*0300*/  ISETP.NE.AND P2, PT, R8, RZ, PT ;  /* 0x000000ff0800720c */ /* 0x000fe20003f45270 */
[----:B------:R-:W-:Y:S01]  /*0310*/  NOP ;  /* 0x0000000000007918 */ /* 0x000fe20000000000 */
[----:B------:R-:W0:Y:S01]  /*0320*/  S2R R4, SR_CTAID.X ;  /* 0x0000000000047919 */ /* 0x000e220000002500 */
[----:B------:R-:W-:Y:S01]  /*0330*/  LEA.HI R6, R6, R5, RZ, 0x2 ;  /* 0x0000000506067211 */ /* 0x000fe200078f10ff */
[----:B------:R-:W-:Y:S01]  /*0340*/  NOP ;  /* 0x0000000000007918 */ /* 0x000fe20000000000 */
[----:B-----5:R-:W-:-:S02]  /*0350*/  ISETP.NE.OR P0, PT, R0, RZ, !P0 ;  /* 0x000000ff0000720c */ /* 0x020fc40004705670 */
[----:B-1----:R-:W-:-:S04]  /*0360*/  ISETP.NE.AND P3, PT, R2, 0x1, PT ;  /* 0x000000010200780c */ /* 0x002fc80003f65270 */
[----:B------:R-:W-:Y:S02]  /*0370*/  P2R R0, PR, RZ, 0x8 ;  /* 0x00000008ff007803 */ /* 0x000fe40000000000 */
[----:B------:R-:W-:-:S05]  /*0380*/  LOP3.LUT R0, R6, 0xfffffffc, RZ, 0xc0, !PT ;  /* 0xfffffffc06007812 */ /* 0x000fca00078ec0ff */
[----:B------:R-:W-:Y:S01]  /*0390*/  VOTEU.ALL UP0, P0 ;  /* 0x00000000003f7886 */ /* 0x000fe20000000000 */
[----:B------:R-:W-:Y:S01]  /*03a0*/  IMAD.IADD R0, R5, 0x1, -R0 ;  /* 0x0000000105007824 */ /* 0x000fe200078e0a00 */
[----:B------:R-:W0:Y:S01]  /*03b0*/  @P3 LDC R17, c[0x0][0x10] ;  /* 0x00000400ff113b82 */ /* 0x000e220000000800 */
[----:B------:R-:W-:Y:S01]  /*03c0*/  VOTEU.ALL UP1, P0 ;  /* 0x00000000003f7886 */ /* 0x000fe20000020000 */
[----:B--2---:R-:W-:Y:S01]  /*03d0*/  @P3 IMAD.MOV.U32 R6, RZ, RZ, R3 ;  /* 0x000000ffff063224 */ /* 0x004fe200078e0003 */
[----:B------:R-:W-:Y:S01]  /*03e0*/  @!UP0 UMOV UR6, 0x400 ;  /* 0x0000040000068882 */ /* 0x000fe20000000000 */
[----:B------:R-:W-:-:S04]  /*03f0*/  @!UP0 UIADD3 UR4, -UR4, 0x100000, URZ ;  /* 0x0010000004048890 */ /* 0x000fc8000fffe13f */
[----:B------:R-:W-:Y:S02]  /*0400*/  @!UP0 USHF.L.U32 UR5, UR4, 0xb, URZ ;  /* 0x0000000b04058899 */ /* 0x000fe4000800063f */
[----:B------:R-:W-:Y:S01]  /*0410*/  @!UP0 USHF.L.U32 UR4, UR4, 0x1, URZ ;  /* 0x0000000104048899 */ /* 0x000fe2000800063f */
[----:B------:R-:W-:Y:S02]  /*0420*/  @P3 IMAD.MOV.U32 R7, RZ, RZ, RZ ;  /* 0x000000ffff073224 */ /* 0x000fe400078e00ff */
[----:B------:R-:W-:Y:S01]  /*0430*/  IMAD.MOV.U32 R5, RZ, RZ, RZ ;  /* 0x000000ffff057224 */ /* 0x000fe200078e00ff */
[----:B------:R-:W1:Y:S01]  /*0440*/  @!UP0 S2UR UR7, SR_CgaCtaId ;  /* 0x00000000000789c3 */ /* 0x000e620000008800 */
[----:B------:R-:W-:-:S07]  /*0450*/  @P3 IMAD.MOV.U32 R11, RZ, RZ, RZ ;  /* 0x000000ffff0b3224 */ /* 0x000fce00078e00ff */
[----:B------:R-:W2:Y:S01]  /*0460*/  @!P3 LDC R9, c[0x0][0xc] ;  /* 0x00000300ff09bb82 */ /* 0x000ea20000000800 */
[----:B0-----:R-:W-:-:S04]  /*0470*/  @P3 IMAD.WIDE.U32 R16, R4, R17, R6 ;  /* 0x0000001104103225 */ /* 0x001fc800078e0006 */
[----:B------:R-:W-:Y:S01]  /*0480*/  @P3 IMAD.IADD R17, R17, 0x1, R11 ;  /* 0x0000000111113824 */ /* 0x000fe200078e020b */
[----:B-1----:R-:W-:Y:S01]  /*0490*/  @!UP0 ULEA UR6, UR7, UR6, 0x18 ;  /* 0x0000000607068291 */ /* 0x002fe2000f8ec03f */
[----:B------:R-:W-:Y:S01]  /*04a0*/  VOTEU.ALL UP0, P0 ;  /* 0x00000000003f7886 */ /* 0x000fe20000000000 */
[----:B------:R-:W-:-:S04]  /*04b0*/  ISETP.NE.AND P0, PT, R0, 0x3, PT ;  /* 0x000000030000780c */ /* 0x000fc80003f05270 */
[----:B------:R-:W-:Y:S01]  /*04c0*/  ISETP.EQ.OR P0, PT, R0, RZ, !P0 ;  /* 0x000000ff0000720c */ /* 0x000fe20004702670 */
[----:B--2---:R-:W-:-:S03]  /*04d0*/  @!P3 IMAD.WIDE.U32 R6, R9, R3, R4 ;  /* 0x000000030906b225 */ /* 0x004fc600078e0004 */
[C---:B------:R-:W-:Y:S01]  /*04e0*/  ISETP.EQ.AND P0, PT, R8.reuse, RZ, P0 ;  /* 0x000000ff0800720c */ /* 0x040fe20000702270 */
[----:B------:R-:W-:Y:S01]  /*04f0*/  VIADD R8, R8, 0xffffffff ;  /* 0xffffffff08087836 */ /* 0x000fe20000000000 */
[----:B------:R-:W0:Y:S02]  /*0500*/  FENCE.VIEW.ASYNC.S ;  /* 0x00000000000073c6 */ /* 0x000e240000000000 */
[----:B0-----:R0:W3:Y:S01]  /*0510*/  @!UP0 SYNCS.EXCH.64 URZ, [UR6+0x40], UR4 ;  /* 0x00004004063f85b2 */ /* 0x0010e20008000100 */
[----:B------:R-:W-:Y:S01]  /*0520*/  @!P3 IMAD.MOV.U32 R16, RZ, RZ, R6 ;  /* 0x000000ffff10b224 */ /* 0x000fe200078e0006 */
[----:B------:R-:W-:Y:S01]  /*0530*/  SEL R19, RZ, 0x1, !P0 ;  /* 0x00000001ff137807 */ /* 0x000fe20004000000 */
[----:B------:R-:W-:Y:S01]  /*0540*/  @!P3 IMAD.MOV.U32 R17, RZ, RZ, R7 ;  /* 0x000000ffff11b224 */ /* 0x000fe200078e0007 */
[----:B------:R-:W-:-:S04]  /*0550*/  ISETP.GE.U32.AND P1, PT, R8, 0x2, PT ;  /* 0x000000020800780c */ /* 0x000fc80003f26070 */
[----:B------:R-:W-:Y:S01]  /*0560*/  SEL R19, R19, 0x2, P1 ;  /* 0x0000000213137807 */ /* 0x000fe20000800000 */
[----:B------:R0:W3:Y:S01]  /*0570*/  @!UP1 SYNCS.EXCH.64 URZ, [UR6+0x48], UR4 ;  /* 0x00004804063f95b2 */ /* 0x0000e20008000100 */
[----:B------:R-:W-:Y:S01]  /*0580*/  NOP ;  /* 0x0000000000007918 */ /* 0x000fe20000000000 */
[----:B---34-:R-:W-:Y:S06]  /*0590*/  BAR.SYNC.DEFER_BLOCKING 0x0 ;  /* 0x0000000000007b1d */ /* 0x018fec0000010000 */
[----:B------:R-:W-:Y:S05]  /*05a0*/  @!P2 BRA `(.L_x_3) ;  /* 0x000000540044a947 */ /* 0x000fea0003800000 */
[----:B------:R-:W-:-:S13]  /*05b0*/  ISETP.GT.U32.AND P0, PT, R8, 0x1, PT ;  /* 0x000000010800780c */ /* 0x000fda0003f04070 */
[----:B0-----:R-:W-:Y:S05]  /*05c0*/  @P0 EXIT ;  /* 0x000000000000094d */ /* 0x001fea0003800000 */
[----:B------:R-:W-:Y:S01]  /*05d0*/  ULDC.64 UR4, c[0x0][0x650] ;  /* 0x0001940000047ab9 */ /* 0x000fe20000000a00 */
[----:B------:R-:W-:Y:S01]  /*05e0*/  PRMT R0, RZ, 0x7610, R0 ;  /* 0x00007610ff007816 */ /* 0x000fe20000000000 */
[----:B------:R-:W-:Y:S01]  /*05f0*/  IMAD.MOV.U32 R90, RZ, RZ, -0x1 ;  /* 0xffffffffff5a7424 */ /* 0x000fe200078e00ff */
[----:B------:R-:W-:Y:S01]  /*0600*/  ISETP.GE.U32.AND P0, PT, R16, UR4, PT ;  /* 0x0000000410007c0c */ /* 0x000fe2000bf06070 */
[----:B------:R-:W-:Y:S02]  /*0610*/  IMAD.MOV.U32 R91, RZ, RZ, -0x1 ;  /* 0xffffffffff5b7424 */ /* 0x000fe400078e00ff */
[----:B------:R-:W-:Y:S01]  /*0620*/  IMAD.MOV.U32 R89, RZ, RZ, -0x1 ;  /* 0xffffffffff597424 */ /* 0x000fe200078e00ff */
[----:B------:R-:W-:-:S13]  /*0630*/  ISETP.GE.U32.AND.EX P0, PT, R17, UR5, PT, P0 ;  /* 0x0000000511007c0c */ /* 0x000fda000bf06100 */
[----:B------:R-:W-:Y:S05]  /*0640*/  @P0 BRA `(.L_x_4) ;  /* 0x0000000400540947 */ /* 0x000fea0003800000 */
[----:B------:R-:W0:Y:S01]  /*0650*/  LDC.64 R14, c[0x0][0x628] ;  /* 0x00018a00ff0e7b82 */ /* 0x000e220000000a00 */
[----:B------:R-:W-:Y:S02]  /*0660*/  IMAD.MOV.U32 R6, RZ, RZ, R16 ;  /* 0x000000ffff067224 */ /* 0x000fe400078e0010 */
[----:B------:R-:W-:-:S05]  /*0670*/  IMAD.MOV.U32 R7, RZ, RZ, R17 ;  /* 0x000000ffff077224 */ /* 0x000fca00078e0011 */
[----:B------:R-:W1:Y:S08]  /*0680*/  LDC R0, c[0x0][0x630] ;  /* 0x00018c00ff007b82 */ /* 0x000e700000000800 */
[----:B------:R-:W2:Y:S01]  /*0690*/  LDC.64 R20, c[0x0][0x620] ;  /* 0x00018800ff147b82 */ /* 0x000ea20000000a00 */
[----:B0-----:R-:W-:-:S04]  /*06a0*/  ISETP.NE.U32.AND P0, PT, R14, RZ, PT ;  /* 0x000000ff0e00720c */ /* 0x001fc80003f05070 */
[----:B------:R-:W-:-:S13]  /*06b0*/  ISETP.NE.AND.EX P0, PT, R15, RZ, PT, P0 ;  /* 0x000000ff0f00720c */ /* 0x000fda0003f05300 */
[----:B-12---:R-:W-:Y:S05]  /*06c0*/  @!P0 BRA `(.L_x_5) ;  /* 0x0000000000288947 */ /* 0x006fea0003800000 */
[----:B------:R-:W0:Y:S02]  /*06d0*/  LDC R11, c[0x0][0x634] ;  /* 0x00018d00ff0b7b82 */ /* 0x000e240000000800 */
[----:B0-----:R-:W-:-:S05]  /*06e0*/  IADD3 R11, P0, R16, R11, RZ ;  /* 0x0000000b100b7210 */ /* 0x001fca0007f1e0ff */
[----:B------:R-:W-:-:S04]  /*06f0*/  IMAD.X R13, RZ, RZ, R17, P0 ;  /* 0x000000ffff0d7224 */ /* 0x000fc800000e0611 */
[----:B------:R-:W-:-:S04]  /*0700*/  IMAD.WIDE.U32 R6, R13, R14, RZ ;  /* 0x0000000e0d067225 */ /* 0x000fc800078e00ff */
[----:B------:R-:W-:-:S04]  /*0710*/  IMAD.WIDE.U32 R8, P0, R11, R15, R6 ;  /* 0x0000000f0b087225 */ /* 0x000fc80007800006 */
[----:B------:R-:W-:-:S04]  /*0720*/  IMAD.WIDE.U32 R6, R11, R14, RZ ;  /* 0x0000000e0b067225 */ /* 0x000fc800078e00ff */
[----:B------:R-:W-:Y:S01]  /*0730*/  IMAD.X R11, RZ, RZ, RZ, P0 ;  /* 0x000000ffff0b7224 */ /* 0x000fe200000e06ff */
[----:B------:R-:W-:Y:S01]  /*0740*/  IADD3 RZ, P0, R7, R8, RZ ;  /* 0x0000000807ff7210 */ /* 0x000fe20007f1e0ff */
[----:B------:R-:W-:-:S04]  /*0750*/  IMAD.MOV.U32 R10, RZ, RZ, R9 ;  /* 0x000000ffff0a7224 */ /* 0x000fc800078e0009 */
[----:B------:R-:W-:-:S08]  /*0760*/  IMAD.WIDE.U32.X R6, R13, R15, R10, P0 ;  /* 0x0000000f0d067225 */ /* 0x000fd000000e040a */
.L_x_5:
[-CC-:B------:R-:W-:Y:S01]  /*0770*/  SHF.R.U64 R89, R6, R0.reuse, R7.reuse ;  /* 0x0000000006597219 */ /* 0x180fe20000001207 */
[----:B------:R-:W0:Y:S01]  /*0780*/  LDC R10, c[0x0][0x618] ;  /* 0x00018600ff0a7b82 */ /* 0x000e220000000800 */
[----:B------:R-:W-:Y:S01]  /*0790*/  SHF.R.U32.HI R5, RZ, R0, R7 ;  /* 0x00000000ff057219 */ /* 0x000fe20000011607 */
[----:B------:R-:W-:Y:S01]  /*07a0*/  ULDC UR4, c[0x0][0x150] ;  /* 0x0000540000047ab9 */ /* 0x000fe20000000800 */
[----:B------:R-:W-:Y:S02]  /*07b0*/  IADD3 R9, P0, RZ, -R89, RZ ;  /* 0x80000059ff097210 */ /* 0x000fe40007f1e0ff */
[----:B------:R-:W-:-:S03]  /*07c0*/  I2FP.F32.U32 R0, R4 ;  /* 0x0000000400007245 */ /* 0x000fc60000201000 */
[----:B------:R-:W1:Y:S01]  /*07d0*/  LDC.64 R26, c[0x0][0x640] ;  /* 0x00019000ff1a7b82 */ /* 0x000e620000000a00 */
[----:B------:R-:W-:Y:S02]  /*07e0*/  IMAD.X R11, RZ, RZ, ~R5, P0 ;  /* 0x000000ffff0b7224 */ /* 0x000fe400000e0e05 */
[----:B------:R-:W-:Y:S01]  /*07f0*/  FMUL R0, R0, UR4 ;  /* 0x0000000400007c20 */ /* 0x000fe20008400000 */
[----:B------:R-:W-:Y:S01]  /*0800*/  IMAD.WIDE.U32 R6, R9, R20, R16 ;  /* 0x0000001409067225 */ /* 0x000fe200078e0010 */
[----:B------:R-:W-:-:S03]  /*0810*/  ULDC UR4, c[0x0][0x154] ;  /* 0x0000550000047ab9 */ /* 0x000fc60000000800 */
[----:B------:R-:W-:Y:S01]  /*0820*/  IMAD R8, R11, R20, RZ ;  /* 0x000000140b087224 */ /* 0x000fe200078e02ff */
[----:B------:R-:W2:Y:S01]  /*0830*/  LDC R5, c[0x0][0x144] ;  /* 0x00005100ff057b82 */ /* 0x000ea20000000800 */
[----:B------:R-:W3:Y:S02]  /*0840*/  F2I.U32.TRUNC.NTZ R0, R0 ;  /* 0x0000000000007305 */ /* 0x000ee4000020f000 */
[----:B------:R-:W-:-:S04]  /*0850*/  IMAD R9, R9, R21, R8 ;  /* 0x0000001509097224 */ /* 0x000fc800078e0208 */
[----:B------:R-:W-:Y:S01]  /*0860*/  IMAD.IADD R7, R7, 0x1, R9 ;  /* 0x0000000107077824 */ /* 0x000fe200078e0209 */
[----:B------:R-:W4:Y:S01]  /*0870*/  LDC R12, c[0x0][0x608] ;  /* 0x00018200ff0c7b82 */ /* 0x000f220000000800 */
[----:B------:R-:W-:-:S03]  /*0880*/  IMAD.MOV.U32 R9, RZ, RZ, -0x1 ;  /* 0xffffffffff097424 */ /* 0x000fc600078e00ff */
[-CC-:B0-----:R-:W-:Y:S02]  /*0890*/  SHF.R.U64 R20, R6, R10.reuse, R7.reuse ;  /* 0x0000000a06147219 */ /* 0x181fe40000001207 */
[----:B------:R-:W-:Y:S02]  /*08a0*/  I2FP.F32.U32 R6, R3 ;  /* 0x0000000300067245 */ /* 0x000fe40000201000 */
[----:B------:R-:W0:Y:S01]  /*08b0*/  LDC R24, c[0x0][0x658] ;  /* 0x00019600ff187b82 */ /* 0x000e220000000800 */
[----:B-1----:R-:W-:Y:S01]  /*08c0*/  ISETP.NE.U32.AND P0, PT, R26, RZ, PT ;  /* 0x000000ff1a00720c */ /* 0x002fe20003f05070 */
[----:B---3--:R-:W-:Y:S01]  /*08d0*/  IMAD.MOV R8, RZ, RZ, -R0 ;  /* 0x000000ffff087224 */ /* 0x008fe200078e0a00 */
[----:B------:R-:W-:Y:S01]  /*08e0*/  SHF.R.U32.HI R7, RZ, R10, R7 ;  /* 0x0000000aff077219 */ /* 0x000fe20000011607 */
[----:B------:R-:W-:Y:S01]  /*08f0*/  FMUL R6, R6, UR4 ;  /* 0x0000000406067c20 */ /* 0x000fe20008400000 */
[----:B------:R-:W-:-:S03]  /*0900*/  ISETP.NE.AND.EX P0, PT, R27, RZ, PT, P0 ;  /* 0x000000ff1b00720c */ /* 0x000fc60003f05300 */
[----:B------:R-:W1:Y:S01]  /*0910*/  LDC R14, c[0x0][0x148] ;  /* 0x00005200ff0e7b82 */ /* 0x000e620000000800 */
[----:B--2---:R-:W-:-:S07]  /*0920*/  IMAD R0, R5, R8, R4 ;  /* 0x0000000805007224 */ /* 0x004fce00078e0204 */
[----:B------:R-:W2:Y:S01]  /*0930*/  LDC R22, c[0x0][0x600] ;  /* 0x00018000ff167b82 */ /* 0x000ea20000000800 */
[-CC-:B----4-:R-:W-:Y:S02]  /*0940*/  SHF.R.U64 R28, R20, R12.reuse, R7.reuse ;  /* 0x0000000c141c7219 */ /* 0x190fe40000001207 */
[----:B------:R-:W-:Y:S01]  /*0950*/  SHF.R.U32.HI R5, RZ, R12, R7 ;  /* 0x0000000cff057219 */ /* 0x000fe20000011607 */
[----:B------:R-:W-:Y:S01]  /*0960*/  IMAD.MOV.U32 R7, RZ, RZ, 0x1 ;  /* 0x00000001ff077424 */ /* 0x000fe200078e00ff */
[----:B------:R3:W4:Y:S03]  /*0970*/  F2I.U32.TRUNC.NTZ R12, R6 ;  /* 0x00000006000c7305 */ /* 0x000726000020f000 */
[----:B------:R-:W1:Y:S01]  /*0980*/  LDC R15, c[0x0][0x648] ;  /* 0x00019200ff0f7b82 */ /* 0x000e620000000800 */
[-C--:B0-----:R-:W-:Y:S02]  /*0990*/  SHF.L.U32 R4, R9, R24.reuse, RZ ;  /* 0x0000001809047219 */ /* 0x081fe400000006ff */
[----:B------:R-:W-:-:S02]  /*09a0*/  SHF.R.U64 R30, R28, R24, R5 ;  /* 0x000000181c1e7219 */ /* 0x000fc40000001205 */
[----:B------:R-:W-:Y:S02]  /*09b0*/  LOP3.LUT R11, RZ, R4, RZ, 0x33, !PT ;  /* 0x00000004ff0b7212 */ /* 0x000fe400078e33ff */
[-C--:B------:R-:W-:Y:S01]  /*09c0*/  SHF.R.U32.HI R5, RZ, R24.reuse, R5 ;  /* 0x00000018ff057219 */ /* 0x080fe20000011605 */
[----:B------:R-:W0:Y:S01]  /*09d0*/  LDC R21, c[0x0][0x638] ;  /* 0x00018e00ff157b82 */ /* 0x000e220000000800 */
[----:B------:R-:W-:Y:S01]  /*09e0*/  SHF.L.U32 R10, R7, R24, RZ ;  /* 0x00000018070a7219 */ /* 0x000fe200000006ff */
[----:B------:R-:W-:-:S06]  /*09f0*/  IMAD.MOV.U32 R4, RZ, RZ, R30 ;  /* 0x000000ffff047224 */ /* 0x000fcc00078e001e */
[----:B------:R-:W0:Y:S01]  /*0a00*/  LDC R90, c[0x0][0x610] ;  /* 0x00018400ff5a7b82 */ /* 0x000e220000000800 */
[----:B---34-:R-:W-:Y:S05]  /*0a10*/  @!P0 BRA `(.L_x_6) ;  /* 0x0000000000288947 */ /* 0x018fea0003800000 */
[----:B------:R-:W3:Y:S02]  /*0a20*/  LDC R9, c[0x0][0x64c] ;  /* 0x00019300ff097b82 */ /* 0x000ee40000000800 */
[----:B---3--:R-:W-:-:S05]  /*0a30*/  IADD3 R9, P0, R30, R9, RZ ;  /* 0x000000091e097210 */ /* 0x008fca0007f1e0ff */
        /* <DEDUP_REMOVED lines=8> */
.L_x_6:
[----:B-1----:R-:W-:Y:S01]  /*0ac0*/  SHF.R.U64 R4, R4, R15, R5 ;  /* 0x0000000f04047219 */ /* 0x002fe20000001205 */
[----:B--2---:R-:W-:Y:S01]  /*0ad0*/  VIADD R5, R22, 0xffffffff ;  /* 0xffffffff16057836 */ /* 0x004fe20000000000 */
[----:B------:R-:W-:Y:S01]  /*0ae0*/  LOP3.LUT R11, R28, R11, RZ, 0xc0, !PT ;  /* 0x0000000b1c0b7212 */ /* 0x000fe200078ec0ff */
[----:B------:R-:W-:Y:S02]  /*0af0*/  IMAD.MOV R12, RZ, RZ, -R12 ;  /* 0x000000ffff0c7224 */ /* 0x000fe400078e0a0c */
[----:B------:R-:W-:Y:S01]  /*0b00*/  IMAD.MOV R6, RZ, RZ, -R4 ;  /* 0x000000ffff067224 */ /* 0x000fe200078e0a04 */
[----:B------:R-:W-:Y:S01]  /*0b10*/  LOP3.LUT R5, R20, R5, RZ, 0xc0, !PT ;  /* 0x0000000514057212 */ /* 0x000fe200078ec0ff */
[----:B------:R-:W-:Y:S02]  /*0b20*/  @P3 IMAD R0, R14, R12, R3 ;  /* 0x0000000c0e003224 */ /* 0x000fe400078e0203 */
[----:B------:R-:W-:Y:S02]  /*0b30*/  IMAD R11, R10, R4, R11 ;  /* 0x000000040a0b7224 */ /* 0x000fe400078e020b */
[----:B0-----:R-:W-:-:S02]  /*0b40*/  IMAD R3, R6, R21, R30 ;  /* 0x0000001506037224 */ /* 0x001fc400078e021e */
[----:B------:R-:W-:Y:S02]  /*0b50*/  IMAD R90, R11, R90, R0 ;  /* 0x0000005a0b5a7224 */ /* 0x000fe400078e0200 */
[----:B------:R-:W-:Y:S02]  /*0b60*/  IMAD R3, R3, R22, R5 ;  /* 0x0000001603037224 */ /* 0x000fe400078e0205 */
[----:B------:R-:W-:-:S03]  /*0b70*/  IMAD.MOV.U32 R0, RZ, RZ, 0x1 ;  /* 0x00000001ff007424 */ /* 0x000fc600078e00ff */
[----:B------:R-:W-:Y:S02]  /*0b80*/  SEL R91, R3, R90, !P3 ;  /* 0x0000005a035b7207 */ /* 0x000fe40005800000 */
[----:B------:R-:W-:-:S07]  /*0b90*/  SEL R90, R90, R3, !P3 ;  /* 0x000000035a5a7207 */ /* 0x000fce0005800000 */
.L_x_4:
[----:B------:R-:W-:-:S08]  /*0ba0*/  NOP ;  /* 0x0000000000007918 */ /* 0x000fd00000000000 */
[----:B------:R-:W0:Y:S02]  /*0bb0*/  USETMAXREG.TRY_ALLOC.CTAPOOL UP0, 0xe8 ;  /* 0x000000e8000079c8 */ /* 0x000e240008000600 */
[----:B0-----:R-:W-:-:S13]  /*0bc0*/  PLOP3.LUT P0, PT, PT, PT, UP0, 0x80, 0x0 ;  /* 0x000000000000781c */ /* 0x001fda0003f0f008 */
[----:B------:R-:W-:Y:S05]  /*0bd0*/  @!P0 BRA `(.L_x_4) ;  /* 0xfffffffc00f08947 */ /* 0x000fea000383ffff */
[----:B------:R-:W-:Y:S01]  /*0be0*/  ULDC.64 UR4, c[0x0][0x598] ;  /* 0x0001660000047ab9 */ /* 0x000fe20000000a00 */
[----:B------:R-:W-:Y:S01]  /*0bf0*/  ULDC.64 UR36, c[0x0][0x208] ;  /* 0x0000820000247ab9 */ /* 0x000fe20000000a00 */
[----:B------:R-:W-:-:S04]  /*0c00*/  ISETP.NE.U32.AND P0, PT, RZ, UR4, PT ;  /* 0x00000004ff007c0c */ /* 0x000fc8000bf05070 */
[----:B------:R-:W-:-:S13]  /*0c10*/  ISETP.NE.AND.EX P0, PT, RZ, UR5, PT, P0 ;  /* 0x00000005ff007c0c */ /* 0x000fda000bf05300 */
[----:B------:R-:W-:Y:S05]  /*0c20*/  @!P0 BRA `(.L_x_7) ;  /* 0x00000000001c8947 */ /* 0x000fea0003800000 */
[----:B------:R-:W0:Y:S02]  /*0c30*/  LDC.64 R4, c[0x0][0x598] ;  /* 0x00016600ff047b82 */ /* 0x000e240000000a00 */
[----:B0-----:R-:W2:Y:S02]  /*0c40*/  LDG.E.64 R4, desc[UR36][R4.64] ;  /* 0x0000002404047981 */ /* 0x001ea4000c1e1b00 */
[----:B--2---:R-:W-:-:S04]  /*0c50*/  ISETP.NE.U32.AND P0, PT, R4, RZ, PT ;  /* 0x000000ff0400720c */ /* 0x004fc80003f05070 */
[----:B------:R-:W-:-:S13]  /*0c60*/  ISETP.NE.AND.EX P0, PT, R5, RZ, PT, P0 ;  /* 0x000000ff0500720c */ /* 0x000fda0003f05300 */
[----:B------:R-:W-:Y:S05]  /*0c70*/  @!P0 BRA `(.L_x_7) ;  /* 0x0000000000088947 */ /* 0x000fea0003800000 */
[----:B------:R0:W5:Y:S01]  /*0c80*/  LD.E R22, desc[UR36][R4.64] ;  /* 0x0000002404167980 */ /* 0x000162000c101900 */
[----:B------:R-:W-:Y:S05]  /*0c90*/  BRA `(.L_x_8) ;  /* 0x0000000000247947 */ /* 0x000fea0003800000 */
.L_x_7:
[----:B------:R-:W-:Y:S02]  /*0ca0*/  ULDC.64 UR4, c[0x0][0x588] ;  /* 0x0001620000047ab9 */ /* 0x000fe40000000a00 */
[----:B------:R-:W-:-:S04]  /*0cb0*/  ISETP.NE.U32.AND P0, PT, RZ, UR4, PT ;  /* 0x00000004ff007c0c */ /* 0x000fc8000bf05070 */
[----:B------:R-:W-:-:S13]  /*0cc0*/  ISETP.NE.AND.EX P0, PT, RZ, UR5, PT, P0 ;  /* 0x00000005ff007c0c */ /* 0x000fda000bf05300 */
[----:B------:R-:W-:Y:S05]  /*0cd0*/  @!P0 BRA `(.L_x_9) ;  /* 0x00000000000c8947 */ /* 0x000fea0003800000 */
[----:B------:R-:W0:Y:S02]  /*0ce0*/  LDC.64 R22, c[0x0][0x588] ;  /* 0x00016200ff167b82 */ /* 0x000e240000000a00 */
[----:B0-----:R1:W5:Y:S01]  /*0cf0*/  LDG.E R22, desc[UR36][R22.64] ;  /* 0x0000002416167981 */ /* 0x001362000c1e1900 */
[----:B------:R-:W-:Y:S05]  /*0d00*/  BRA `(.L_x_8) ;  /* 0x0000000000087947 */ /* 0x000fea0003800000 */
.L_x_9:
[----:B------:R-:W-:Y:S02]  /*0d10*/  ULDC UR4, c[0x0][0x580] ;  /* 0x0001600000047ab9 */ /* 0x000fe40000000800 */
[----:B------:R-:W-:-:S07]  /*0d20*/  IMAD.U32 R22, RZ, RZ, UR4 ;  /* 0x00000004ff167e24 */ /* 0x000fce000f8e00ff */
.L_x_8:
[----:B------:R-:W-:Y:S02]  /*0d30*/  ULDC.64 UR4, c[0x0][0x5a0] ;  /* 0x0001680000047ab9 */ /* 0x000fe40000000a00 */
[----:B------:R-:W-:-:S04]  /*0d40*/  ISETP.NE.U32.AND P0, PT, RZ, UR4, PT ;  /* 0x00000004ff007c0c */ /* 0x000fc8000bf05070 */
[----:B------:R-:W-:-:S13]  /*0d50*/  ISETP.NE.AND.EX P0, PT, RZ, UR5, PT, P0 ;  /* 0x00000005ff007c0c */ /* 0x000fda000bf05300 */
[----:B------:R-:W-:Y:S05]  /*0d60*/  @!P0 BRA `(.L_x_10) ;  /* 0x00000000001c8947 */ /* 0x000fea0003800000 */
[----:B0-----:R-:W0:Y:S02]  /*0d70*/  LDC.64 R4, c[0x0][0x5a0] ;  /* 0x00016800ff047b82 */ /* 0x001e240000000a00 */
[----:B0-----:R-:W2:Y:S02]  /*0d80*/  LDG.E.64 R4, desc[UR36][R4.64] ;  /* 0x0000002404047981 */ /* 0x001ea4000c1e1b00 */
[----:B--2---:R-:W-:-:S04]  /*0d90*/  ISETP.NE.U32.AND P0, PT, R4, RZ, PT ;  /* 0x000000ff0400720c */ /* 0x004fc80003f05070 */
[----:B------:R-:W-:-:S13]  /*0da0*/  ISETP.NE.AND.EX P0, PT, R5, RZ, PT, P0 ;  /* 0x000000ff0500720c */ /* 0x000fda0003f05300 */
[----:B------:R-:W-:Y:S05]  /*0db0*/  @!P0 BRA `(.L_x_10) ;  /* 0x0000000000088947 */ /* 0x000fea0003800000 */
[----:B-1----:R0:W5:Y:S01]  /*0dc0*/  LD.E R23, desc[UR36][R4.64] ;  /* 0x0000002404177980 */ /* 0x002162000c101900 */
[----:B------:R-:W-:Y:S05]  /*0dd0*/  BRA `(.L_x_11) ;  /* 0x0000000000247947 */ /* 0x000fea0003800000 */
.L_x_10:
[----:B------:R-:W-:Y:S02]  /*0de0*/  ULDC.64 UR4, c[0x0][0x590] ;  /* 0x0001640000047ab9 */ /* 0x000fe40000000a00 */
[----:B------:R-:W-:-:S04]  /*0df0*/  ISETP.NE.U32.AND P0, PT, RZ, UR4, PT ;  /* 0x00000004ff007c0c */ /* 0x000fc8000bf05070 */
[----:B------:R-:W-:-:S13]  /*0e00*/  ISETP.NE.AND.EX P0, PT, RZ, UR5, PT, P0 ;  /* 0x00000005ff007c0c */ /* 0x000fda000bf05300 */
[----:B------:R-:W-:Y:S05]  /*0e10*/  @!P0 BRA `(.L_x_12) ;  /* 0x00000000000c8947 */ /* 0x000fea0003800000 */
[----:B0-----:R-:W1:Y:S02]  /*0e20*/  LDC.64 R4, c[0x0][0x590] ;  /* 0x00016400ff047b82 */ /* 0x001e640000000a00 */
[----:B-1----:R1:W5:Y:S01]  /*0e30*/  LDG.E R23, desc[UR36][R4.64] ;  /* 0x0000002404177981 */ /* 0x002362000c1e1900 */
[----:B------:R-:W-:Y:S05]  /*0e40*/  BRA `(.L_x_11) ;  /* 0x0000000000087947 */ /* 0x000fea0003800000 */
.L_x_12:
[----:B------:R-:W-:Y:S02]  /*0e50*/  ULDC UR4, c[0x0][0x584] ;  /* 0x0001610000047ab9 */ /* 0x000fe40000000800 */
[----:B-1----:R-:W-:-:S07]  /*0e60*/  IMAD.U32 R23, RZ, RZ, UR4 ;  /* 0x00000004ff177e24 */ /* 0x002fce000f8e00ff */
.L_x_11:
[----:B------:R-:W-:-:S13]  /*0e70*/  LOP3.LUT P0, RZ, R0, 0xff, RZ, 0xc0, !PT ;  /* 0x000000ff00ff7812 */ /* 0x000fda000780c0ff */
[----:B------:R-:W-:Y:S05]  /*0e80*/  @!P0 EXIT ;  /* 0x000000000000894d */ /* 0x000fea0003800000 */
[----:B------:R-:W-:Y:S01]  /*0e90*/  ULDC UR4, c[0x0][0x28c] ;  /* 0x0000a30000047ab9 */ /* 0x000fe20000000800 */
[----:B------:R-:W-:Y:S01]  /*0ea0*/  UMOV UR38, URZ ;  /* 0x0000003f00267c82 */ /* 0x000fe20008000000 */
[----:B------:R-:W-:Y:S01]  /*0eb0*/  UIADD3 UR4, UR4, 0x7f, URZ ;  /* 0x0000007f04047890 */ /* 0x000fe2000fffe03f */
[----:B------:R-:W-:-:S03]  /*0ec0*/  UMOV UR39, URZ ;  /* 0x0000003f00277c82 */ /* 0x000fc60008000000 */
[----:B------:R-:W-:-:S04]  /*0ed0*/  USHF.R.S32.HI UR5, URZ, 0x1f, UR4 ;  /* 0x0000001f3f057899 */ /* 0x000fc80008011404 */
[----:B------:R-:W-:-:S04]  /*0ee0*/  ULEA.HI UR5, UR5, UR4, URZ, 0x7 ;  /* 0x0000000405057291 */ /* 0x000fc8000f8f383f */
[----:B------:R-:W-:-:S12]  /*0ef0*/  USHF.R.S32.HI UR40, URZ, 0x7, UR5 ;  /* 0x000000073f287899 */ /* 0x000fd80008011405 */
.L_x_162:
[----:B------:R-:W-:Y:S01]  /*0f00*/  LOP3.LUT R0, R18, 0x80, RZ, 0xc0, !PT ;  /* 0x0000008012007812 */ /* 0x000fe200078ec0ff */
[----:B------:R-:W2:Y:S01]  /*0f10*/  S2UR UR7, SR_CgaCtaId ;  /* 0x00000000000779c3 */ /* 0x000ea20000008800 */
[----:B------:R-:W-:Y:S02]  /*0f20*/  UMOV UR6, 0x400 ;  /* 0x0000040000067882 */ /* 0x000fe40000000000 */
[----:B------:R-:W-:-:S06]  /*0f30*/  SHF.R.U32.HI R0, RZ, 0x7, R0 ;  /* 0x00000007ff007819 */ /* 0x000fcc0000011600 */
[----:B---3--:R-:W3:Y:S01]  /*0f40*/  SHFL.IDX PT, R0, R0, RZ, 0x1f ;  /* 0x00001fff00007589 */ /* 0x008ee200000e0000 */
[----:B--2---:R-:W-:Y:S01]  /*0f50*/  ULEA UR6, UR7, UR6, 0x18 ;  /* 0x0000000607067291 */ /* 0x004fe2000f8ec03f */
[----:B---3--:R-:W-:-:S13]  /*0f60*/  R2UR UR4, R0 ;  /* 0x00000000000472ca */ /* 0x008fda00000e0000 */
[----:B------:R-:W-:-:S04]  /*0f70*/  ULEA.HI UR5, UR4, UR4, URZ, 0x1 ;  /* 0x0000000404057291 */ /* 0x000fc8000f8f083f */
[----:B------:R-:W-:-:S04]  /*0f80*/  ULOP3.LUT UR5, UR5, 0x7fffe, URZ, 0xc0, !UPT ;  /* 0x0007fffe05057892 */ /* 0x000fc8000f8ec03f */
[----:B------:R-:W-:-:S03]  /*0f90*/  UIADD3 UR5, UR4, -UR5, URZ ;  /* 0x8000000504057290 */ /* 0x000fc6000fffe03f */
[----:B------:R-:W-:Y:S01]  /*0fa0*/  ULDC UR4, c[0x0][0x28c] ;  /* 0x0000a30000047ab9 */ /* 0x000fe20000000800 */
[----:B------:R-:W-:Y:S01]  /*0fb0*/  ULEA UR5, UR5, UR6, 0xd ;  /* 0x0000000605057291 */ /* 0x000fe2000f8e683f */
[----:B------:R-:W-:-:S03]  /*0fc0*/  ISETP.LT.AND P0, PT, RZ, UR4, PT ;  /* 0x00000004ff007c0c */ /* 0x000fc6000bf01270 */
[----:B------:R-:W-:-:S04]  /*0fd0*/  UIADD3 UR5, UR5, 0x100, URZ ;  /* 0x0000010005057890 */ /* 0x000fc8000fffe03f */
[----:B------:R-:W-:-:S04]  /*0fe0*/  USHF.R.U32.HI UR5, URZ, 0x4, UR5 ;  /* 0x000000043f057899 */ /* 0x000fc80008011605 */
[----:B------:R-:W-:-:S04]  /*0ff0*/  ULOP3.LUT UR5, UR5, 0x3fff, URZ, 0xc0, !UPT ;  /* 0x00003fff05057892 */ /* 0x000fc8000f8ec03f */
[----:B------:R-:W-:Y:S01]  /*1000*/  ULOP3.LUT UR41, UR5, 0x10000, URZ, 0xfc, !UPT ;  /* 0x0001000005297892 */ /* 0x000fe2000f8efc3f */
[----:B01--4-:R-:W-:Y:S11]  /*1010*/  @P0 BRA `(.L_x_13) ;  /* 0x0000000000400947 */ /* 0x013ff60003800000 */
[----:B------:R-:W-:Y:S01]  /*1020*/  MOV R0, 0x0 ;  /* 0x0000000000007802 */ /* 0x000fe20000000f00 */
[----:B------:R-:W-:Y:S01]  /*1030*/  ULDC.64 UR4, c[0x4][0x68] ;  /* 0x01001a0000047ab9 */ /* 0x000fe20000000a00 */
[----:B------:R-:W-:Y:S01]  /*1040*/  ULDC.64 UR6, c[0x4][0x8] ;  /* 0x0100020000067ab9 */ /* 0x000fe20000000a00 */
[----:B01----:R-:W-:Y:S01]  /*1050*/  IMAD.U32 R4, RZ, RZ, UR4 ;  /* 0x00000004ff047e24 */ /* 0x003fe2000f8e00ff */
[----:B------:R0:W1:Y:S01]  /*1060*/  LDC.64 R14, c[0x4][R0] ;  /* 0x01000000000e7b82 */ /* 0x0000620000000a00 */
[----:B------:R-:W-:Y:S01]  /*1070*/  IMAD.U32 R5, RZ, RZ, UR5 ;  /* 0x00000005ff057e24 */ /* 0x000fe2000f8e00ff */
[----:B------:R-:W-:Y:S01]  /*1080*/  ULDC.64 UR4, c[0x4][0x70] ;  /* 0x01001c0000047ab9 */ /* 0x000fe20000000a00 */
[----:B------:R-:W-:Y:S02]  /*1090*/  IMAD.U32 R10, RZ, RZ, UR6 ;  /* 0x00000006ff0a7e24 */ /* 0x000fe4000f8e00ff */
[----:B------:R-:W-:Y:S02]  /*10a0*/  IMAD.U32 R6, RZ, RZ, UR4 ;  /* 0x00000004ff067e24 */ /* 0x000fe4000f8e00ff */
[----:B------:R-:W-:-:S02]  /*10b0*/  IMAD.U32 R7, RZ, RZ, UR5 ;  /* 0x00000005ff077e24 */ /* 0x000fc4000f8e00ff */
[----:B------:R-:W-:Y:S02]  /*10c0*/  IMAD.U32 R11, RZ, RZ, UR7 ;  /* 0x00000007ff0b7e24 */ /* 0x000fe4000f8e00ff */
[----:B------:R-:W-:Y:S02]  /*10d0*/  IMAD.MOV.U32 R8, RZ, RZ, 0x1e1 ;  /* 0x000001e1ff087424 */ /* 0x000fe400078e00ff */
[----:B------:R-:W-:Y:S02]  /*10e0*/  IMAD.MOV.U32 R12, RZ, RZ, 0x1 ;  /* 0x00000001ff0c7424 */ /* 0x000fe400078e00ff */
[----:B0-----:R-:W-:-:S07]  /*10f0*/  IMAD.MOV.U32 R13, RZ, RZ, RZ ;  /* 0x000000ffff0d7224 */ /* 0x001fce00078e00ff */
[----:B------:R-:W-:-:S07]  /*1100*/  LEPC R20, `(.L_x_13) ;  /* 0x000000001014794e */ /* 0x000fce0000000000 */
[----:B-1---5:R-:W-:Y:S05]  /*1110*/  CALL.ABS.NOINC R14 ;  /* 0x000000000e007343 */ /* 0x022fea0003c00000 */
.L_x_13:
[----:B------:R-:W-:-:S04]  /*1120*/  LOP3.LUT R0, R19, 0x1, RZ, 0xfc, !PT ;  /* 0x0000000113007812 */ /* 0x000fc800078efcff */
[----:B------:R-:W-:-:S13]  /*1130*/  ISETP.NE.AND P0, PT, R0, 0x3, PT ;  /* 0x000000030000780c */ /* 0x000fda0003f05270 */
[----:B------:R-:W-:Y:S05]  /*1140*/  @!P0 BRA `(.L_x_14) ;  /* 0x0000000000048947 */ /* 0x000fea0003800000 */
[----:B------:R-:W-:Y:S01]  /*1150*/  BPT.TRAP 0x1 ;  /* 0x000000040000795c */ /* 0x000fe20000300000 */
.L_x_14:
[----:B------:R-:W2:Y:S01]  /*1160*/  S2UR UR5, SR_CgaCtaId ;  /* 0x00000000000579c3 */ /* 0x000ea20000008800 */
[----:B------:R-:W-:Y:S01]  /*1170*/  UMOV UR4, 0x400 ;  /* 0x0000040000047882 */ /* 0x000fe20000000000 */
[----:B------:R-:W-:Y:S02]  /*1180*/  IMAD.U32 R0, RZ, RZ, UR38 ;  /* 0x00000026ff007e24 */ /* 0x000fe4000f8e00ff */
[----:B------:R-:W-:-:S03]  /*1190*/  IMAD.U32 R3, RZ, RZ, UR39 ;  /* 0x00000027ff037e24 */ /* 0x000fc6000f8e00ff */
[----:B------:R-:W-:Y:S01]  /*11a0*/  SHF.L.U32 R0, R0, 0x1f, RZ ;  /* 0x0000001f00007819 */ /* 0x000fe200000006ff */
[----:B--2---:R-:W-:-:S06]  /*11b0*/  ULEA UR4, UR5, UR4, 0x18 ;  /* 0x0000000405047291 */ /* 0x004fcc000f8ec03f */
[----:B------:R-:W-:-:S04]  /*11c0*/  IMAD.U32 R6, RZ, RZ, UR4 ;  /* 0x00000004ff067e24 */ /* 0x000fc8000f8e00ff */
[----:B------:R-:W-:-:S04]  /*11d0*/  IMAD R3, R3, 0x8, R6 ;  /* 0x0000000803037824 */ /* 0x000fc800078e0206 */
[----:B------:R2:W3:Y:S01]  /*11e0*/  SYNCS.PHASECHK.TRANS64.TRYWAIT P1, [R3+URZ], R0 ;  /* 0x00000000030075a7 */ /* 0x0004e2000802017f */
[----:B------:R-:W-:Y:S05]  /*11f0*/  @!P0 BRA `(.L_x_15) ;  /* 0x0000000000048947 */ /* 0x000fea0003800000 */
[----:B------:R-:W-:Y:S01]  /*1200*/  BPT.TRAP 0x1 ;  /* 0x000000040000795c */ /* 0x000fe20000300000 */
.L_x_15:
[----:B---3--:R-:W-:Y:S05]  /*1210*/  @P1 BRA `(.L_x_16) ;  /* 0x0000000000081947 */ /* 0x008fea0003800000 */
[----:B------:R-:W3:Y:S02]  /*1220*/  SYNCS.PHASECHK.TRANS64.TRYWAIT P1, [R3+URZ], R0 ;  /* 0x00000000030075a7 */ /* 0x000ee4000802017f */
[----:B---3--:R-:W-:Y:S05]  /*1230*/  @!P1 BRA `(.L_x_17) ;  /* 0x0000005c00889947 */ /* 0x008fea0003800000 */
.L_x_16:
[----:B------:R-:W-:-:S04]  /*1240*/  UISETP.LT.AND UP0, UPT, UR40, 0x1, UPT ;  /* 0x000000012800788c */ /* 0x000fc8000bf01270 */
[----:B------:R-:W-:-:S06]  /*1250*/  USEL UR4, UR40, 0x1, UP0 ;  /* 0x0000000128047887 */ /* 0x000fcc0008000000 */
[----:B--23--:R-:W-:Y:S01]  /*1260*/  IMAD.U32 R0, RZ, RZ, UR4 ;  /* 0x00000004ff007e24 */ /* 0x00cfe2000f8e00ff */
[----:B------:R-:W-:Y:S05]  /*1270*/  WARPSYNC.ALL ;  /* 0x0000000000007948 */ /* 0x000fea0003800000 */
[----:B------:R-:W-:-:S04]  /*1280*/  IADD3 R0, -R0, UR40, RZ ;  /* 0x0000002800007c10 */ /* 0x000fc8000fffe1ff */
[----:B------:R-:W-:Y:S02]  /*1290*/  ISETP.GE.AND P1, PT, R0, 0x1, PT ;  /* 0x000000010000780c */ /* 0x000fe40003f26270 */
[----:B------:R-:W-:Y:S01]  /*12a0*/  R2UR UR4, R6 ;  /* 0x00000000060472ca */ /* 0x000fe200000e0000 */
[----:B------:R-:W-:Y:S01]  /*12b0*/  ULEA UR6, UR39, UR41, 0xb ;  /* 0x0000002927067291 */ /* 0x000fe2000f8e583f */
[----:B------:R-:W-:Y:S01]  /*12c0*/  WARPGROUP.ARRIVE ;  /* 0x00000000000079c5 */ /* 0x000fe20000000000 */
[----:B------:R-:W-:Y:S01]  /*12d0*/  UMOV UR9, 0x40000040 ;  /* 0x4000004000097882 */ /* 0x000fe20000000000 */
[----:B------:R-:W-:Y:S01]  /*12e0*/  UMOV UR11, 0x40000040 ;  /* 0x40000040000b7882 */ /* 0x000fe20000000000 */
[----:B------:R-:W-:-:S03]  /*12f0*/  UIADD3 UR7, UR6, 0x400, URZ ;  /* 0x0000040006077890 */ /* 0x000fc6000fffe03f */
[----:B------:R-:W-:-:S05]  /*1300*/  UMOV UR8, UR6 ;  /* 0x0000000600087c82 */ /* 0x000fca0008000000 */
[----:B------:R-:W-:-:S04]  /*1310*/  UIADD3 UR4, UR4, 0x18100, URZ ;  /* 0x0001810004047890 */ /* 0x000fc8000fffe03f */
[----:B------:R-:W-:-:S04]  /*1320*/  USHF.R.U32.HI UR4, URZ, 0x4, UR4 ;  /* 0x000000043f047899 */ /* 0x000fc80008011604 */
[----:B------:R-:W-:-:S04]  /*1330*/  ULOP3.LUT UR4, UR4, 0x3fff, URZ, 0xc0, !UPT ;  /* 0x00003fff04047892 */ /* 0x000fc8000f8ec03f */
[----:B------:R-:W-:-:S04]  /*1340*/  ULOP3.LUT UR4, UR4, 0x10000, URZ, 0xfc, !UPT ;  /* 0x0001000004047892 */ /* 0x000fc8000f8efc3f */
[----:B------:R-:W-:-:S07]  /*1350*/  ULEA UR5, UR39, UR4, 0x9 ;  /* 0x0000000427057291 */ /* 0x000fce000f8e483f */
[----:B------:R-:W-:Y:S02]  /*1360*/  UMOV UR10, UR5 ;  /* 0x00000005000a7c82 */ /* 0x000fe40008000000 */
[----:B------:R-:W-:Y:S01]  /*1370*/  IGMMA.64x64x32.S8.S8 R56, gdesc[UR8], RZ, !UPT, gsb0 ;  /* 0x01e00000083879f1 */ /* 0x000fe2000c0410ff */
[----:B------:R-:W-:Y:S01]  /*1380*/  UMOV UR8, UR7 ;  /* 0x0000000700087c82 */ /* 0x000fe20008000000 */
[----:B------:R-:W-:Y:S01]  /*1390*/  UMOV UR9, 0x40000040 ;  /* 0x4000004000097882 */ /* 0x000fe20000000000 */
[----:B------:R-:W-:Y:S01]  /*13a0*/  UIADD3 UR7, UR6, 0x402, URZ ;  /* 0x0000040206077890 */ /* 0x000fe2000fffe03f */
[----:B------:R-:W-:Y:S02]  /*13b0*/  WARPGROUP.DEPBAR.LE gsb0, 0x0 ;  /* 0x00008000000079c5 */ /* 0x000fe40000010000 */
[----:B------:R-:W-:-:S06]  /*13c0*/  WARPGROUP.ARRIVE ;  /* 0x00000000000079c5 */ /* 0x000fcc0000000000 */
[----:B------:R-:W-:Y:S01]  /*13d0*/  IGMMA.64x64x32.S8.S8 R24, gdesc[UR8], RZ, !UPT, gsb0 ;  /* 0x01e00000081879f1 */ /* 0x000fe2000c0410ff */
[----:B------:R-:W-:Y:S02]  /*13e0*/  UIADD3 UR8, UR6, 0x2, URZ ;  /* 0x0000000206087890 */ /* 0x000fe4000fffe03f */
[----:B------:R-:W-:Y:S01]  /*13f0*/  UIADD3 UR10, UR5, 0x2, URZ ;  /* 0x00000002050a7890 */ /* 0x000fe2000fffe03f */
[----:B------:R-:W-:Y:S01]  /*1400*/  UMOV UR9, 0x40000040 ;  /* 0x4000004000097882 */ /* 0x000fe20000000000 */
[----:B------:R-:W-:Y:S01]  /*1410*/  UMOV UR11, 0x40000040 ;  /* 0x40000040000b7882 */ /* 0x000fe20000000000 */
[----:B------:R-:W-:Y:S02]  /*1420*/  WARPGROUP.DEPBAR.LE gsb0, 0x0 ;  /* 0x00008000000079c5 */ /* 0x000fe40000010000 */
[----:B------:R-:W-:-:S06]  /*1430*/  WARPGROUP.ARRIVE ;  /* 0x00000000000079c5 */ /* 0x000fcc0000000000 */
[----:B------:R-:W-:Y:S01]  /*1440*/  IGMMA.64x64x32.S8.S8 R56, gdesc[UR8], R56, gsb0 ;  /* 0x01e00000083879f1 */ /* 0x000fe20008041038 */
[----:B------:R-:W-:Y:S01]  /*1450*/  UMOV UR8, UR7 ;  /* 0x0000000700087c82 */ /* 0x000fe20008000000 */
[----:B------:R-:W-:Y:S01]  /*1460*/  UMOV UR9, 0x40000040 ;  /* 0x4000004000097882 */ /* 0x000fe20000000000 */
[----:B------:R-:W-:Y:S01]  /*1470*/  UIADD3 UR7, UR6, 0x404, URZ ;  /* 0x0000040406077890 */ /* 0x000fe2000fffe03f */
[----:B------:R-:W-:Y:S02]  /*1480*/  WARPGROUP.DEPBAR.LE gsb0, 0x0 ;  /* 0x00008000000079c5 */ /* 0x000fe40000010000 */
[----:B------:R-:W-:-:S06]  /*1490*/  WARPGROUP.ARRIVE ;  /* 0x00000000000079c5 */ /* 0x000fcc0000000000 */
[----:B------:R-:W-:Y:S01]  /*14a0*/  IGMMA.64x64x32.S8.S8 R24, gdesc[UR8], R24, gsb0 ;  /* 0x01e00000081879f1 */ /* 0x000fe20008041018 */
        /* <DEDUP_REMOVED lines=9> */
[----:B------:R-:W-:Y:S02]  /*1540*/  WARPGROUP.DEPBAR.LE gsb0, 0x0 ;  /* 0x00008000000079c5 */ /* 0x000fe40000010000 */
[----:B------:R-:W-:-:S06]  /*1550*/  WARPGROUP.ARRIVE ;  /* 0x00000000000079c5 */ /* 0x000fcc0000000000 */
[----:B------:R-:W-:Y:S01]  /*1560*/  IGMMA.64x64x32.S8.S8 R24, gdesc[UR8], R24, gsb0 ;  /* 0x01e00000081879f1 */ /* 0x000fe20008041018 */
[----:B------:R-:W-:Y:S02]  /*1570*/  UIADD3 UR8, UR6, 0x6, URZ ;  /* 0x0000000606087890 */ /* 0x000fe4000fffe03f */
[----:B------:R-:W-:Y:S01]  /*1580*/  UIADD3 UR10, UR5, 0x6, URZ ;  /* 0x00000006050a7890 */ /* 0x000fe2000fffe03f */
[----:B------:R-:W-:Y:S01]  /*1590*/  UMOV UR9, 0x40000040 ;  /* 0x4000004000097882 */ /* 0x000fe20000000000 */
[----:B------:R-:W-:Y:S01]  /*15a0*/  UMOV UR11, 0x40000040 ;  /* 0x40000040000b7882 */ /* 0x000fe20000000000 */
[----:B------:R-:W-:Y:S01]  /*15b0*/  UIADD3 UR6, UR6, 0x406, URZ ;  /* 0x0000040606067890 */ /* 0x000fe2000fffe03f */
[----:B------:R-:W-:Y:S02]  /*15c0*/  WARPGROUP.DEPBAR.LE gsb0, 0x0 ;  /* 0x00008000000079c5 */ /* 0x000fe40000010000 */
[----:B------:R-:W-:-:S06]  /*15d0*/  WARPGROUP.ARRIVE ;  /* 0x00000000000079c5 */ /* 0x000fcc0000000000 */
[----:B------:R-:W-:Y:S01]  /*15e0*/  IGMMA.64x64x32.S8.S8 R56, gdesc[UR8], R56, gsb0 ;  /* 0x01e00000083879f1 */ /* 0x000fe20008041038 */
[----:B------:R-:W-:Y:S01]  /*15f0*/  UMOV UR8, UR6 ;  /* 0x0000000600087c82 */ /* 0x000fe20008000000 */
[----:B------:R-:W-:Y:S01]  /*1600*/  UMOV UR9, 0x40000040 ;  /* 0x4000004000097882 */ /* 0x000fe20000000000 */
[----:B------:R-:W-:Y:S02]  /*1610*/  WARPGROUP.DEPBAR.LE gsb0, 0x0 ;  /* 0x00008000000079c5 */ /* 0x000fe40000010000 */
[----:B------:R-:W-:-:S06]  /*1620*/  WARPGROUP.ARRIVE ;  /* 0x00000000000079c5 */ /* 0x000fcc0000000000 */
[----:B------:R-:W-:Y:S03]  /*1630*/  IGMMA.64x64x32.S8.S8 R24, gdesc[UR8], R24, gsb0 ;  /* 0x01e00000081879f1 */ /* 0x000fe60008041018 */
[----:B------:R-:W-:Y:S02]  /*1640*/  WARPGROUP.DEPBAR.LE gsb0, 0x0 ;  /* 0x00008000000079c5 */ /* 0x000fe40000010000 */
[----:B------:R-:W-:Y:S05]  /*1650*/  @!P1 BRA `(.L_x_18) ;  /* 0x0000000400809947 */ /* 0x000fea0003800000 */
[----:B------:R-:W-:Y:S02]  /*1660*/  UIADD3 UR5, UR39, 0x1, URZ ;  /* 0x0000000127057890 */ /* 0x000fe4000fffe03f */
[----:B------:R-:W-:Y:S02]  /*1670*/  IMAD.U32 R3, RZ, RZ, UR39 ;  /* 0x00000027ff037e24 */ /* 0x000fe4000f8e00ff */
[----:B------:R-:W-:-:S04]  /*1680*/  UISETP.NE.AND UP0, UPT, UR5, 0x3, UPT ;  /* 0x000000030500788c */ /* 0x000fc8000bf05270 */
[----:B------:R-:W-:Y:S02]  /*1690*/  USEL UR6, URZ, 0x1, UP0 ;  /* 0x000000013f067887 */ /* 0x000fe40008000000 */
[----:B------:R-:W-:Y:S02]  /*16a0*/  USEL UR5, UR5, URZ, UP0 ;  /* 0x0000003f05057287 */ /* 0x000fe40008000000 */
[----:B------:R-:W-:-:S06]  /*16b0*/  ULOP3.LUT UR6, UR38, UR6, URZ, 0x3c, !UPT ;  /* 0x0000000626067292 */ /* 0x000fcc000f8e3c3f */
[----:B------:R-:W-:-:S07]  /*16c0*/  IMAD.U32 R7, RZ, RZ, UR6 ;  /* 0x00000006ff077e24 */ /* 0x000fce000f8e00ff */
.L_x_25:
[----:B------:R-:W-:Y:S05]  /*16d0*/  @!P0 BRA `(.L_x_19) ;  /* 0x0000000000048947 */ /* 0x000fea0003800000 */
[----:B------:R-:W-:Y:S01]  /*16e0*/  BPT.TRAP 0x1 ;  /* 0x000000040000795c */ /* 0x000fe20000300000 */
.L_x_19:
[----:B------:R-:W2:Y:S01]  /*16f0*/  S2UR UR7, SR_CgaCtaId ;  /* 0x00000000000779c3 */ /* 0x000ea20000008800 */
[----:B------:R-:W-:Y:S01]  /*1700*/  UMOV UR6, 0x400 ;  /* 0x0000040000067882 */ /* 0x000fe20000000000 */
[----:B01----:R-:W-:Y:S01]  /*1710*/  IMAD.U32 R5, RZ, RZ, UR5 ;  /* 0x00000005ff057e24 */ /* 0x003fe2000f8e00ff */
[----:B------:R-:W-:Y:S01]  /*1720*/  SHF.L.U32 R4, R7, 0x1f, RZ ;  /* 0x0000001f07047819 */ /* 0x000fe200000006ff */
[----:B--2---:R-:W-:-:S06]  /*1730*/  ULEA UR6, UR7, UR6, 0x18 ;  /* 0x0000000607067291 */ /* 0x004fcc000f8ec03f */
[----:B------:R-:W-:-:S04]  /*1740*/  IMAD.U32 R6, RZ, RZ, UR6 ;  /* 0x00000006ff067e24 */ /* 0x000fc8000f8e00ff */
[----:B------:R-:W-:-:S04]  /*1750*/  IMAD R5, R5, 0x8, R6 ;  /* 0x0000000805057824 */ /* 0x000fc800078e0206 */
[----:B------:R0:W1:Y:S01]  /*1760*/  SYNCS.PHASECHK.TRANS64.TRYWAIT P1, [R5+URZ], R4 ;  /* 0x00000004050075a7 */ /* 0x000062000802017f */
[----:B------:R-:W-:Y:S05]  /*1770*/  @!P0 BRA `(.L_x_20) ;  /* 0x0000000000048947 */ /* 0x000fea0003800000 */
[----:B------:R-:W-:Y:S01]  /*1780*/  BPT.TRAP 0x1 ;  /* 0x000000040000795c */ /* 0x000fe20000300000 */
.L_x_20:
[----:B-1----:R-:W-:Y:S05]  /*1790*/  @P1 BRA `(.L_x_21) ;  /* 0x0000000000081947 */ /* 0x002fea0003800000 */
[----:B------:R-:W1:Y:S02]  /*17a0*/  SYNCS.PHASECHK.TRANS64.TRYWAIT P1, [R5+URZ], R4 ;  /* 0x00000004050075a7 */ /* 0x000e64000802017f */
[----:B-1----:R-:W-:Y:S05]  /*17b0*/  @!P1 BRA `(.L_x_22) ;  /* 0x00000058003c9947 */ /* 0x002fea0003800000 */
.L_x_21:
[----:B------:R-:W-:Y:S01]  /*17c0*/  ULEA UR6, UR5, UR4, 0x9 ;  /* 0x0000000405067291 */ /* 0x000fe2000f8e483f */
[----:B------:R-:W-:Y:S01]  /*17d0*/  WARPGROUP.ARRIVE ;  /* 0x00000000000079c5 */ /* 0x000fe20000000000 */
[----:B------:R-:W-:Y:S01]  /*17e0*/  ULEA UR7, UR5, UR41, 0xb ;  /* 0x0000002905077291 */ /* 0x000fe2000f8e583f */
[----:B------:R-:W-:Y:S01]  /*17f0*/  UMOV UR11, 0x40000040 ;  /* 0x40000040000b7882 */ /* 0x000fe20000000000 */
[----:B------:R-:W-:Y:S02]  /*1800*/  UMOV UR9, 0x40000040 ;  /* 0x4000004000097882 */ /* 0x000fe40000000000 */
[----:B------:R-:W-:Y:S01]  /*1810*/  UIADD3 UR12, UR7, 0x400, URZ ;  /* 0x00000400070c7890 */ /* 0x000fe2000fffe03f */
[----:B------:R-:W-:Y:S02]  /*1820*/  UMOV UR10, UR6 ;  /* 0x00000006000a7c82 */ /* 0x000fe40008000000 */
[----:B------:R-:W-:Y:S02]  /*1830*/  UMOV UR8, UR7 ;  /* 0x0000000700087c82 */ /* 0x000fe40008000000 */
[----:B------:R-:W-:Y:S01]  /*1840*/  IGMMA.64x64x32.S8.S8 R56, gdesc[UR8], R56, gsb0 ;  /* 0x01e00000083879f1 */ /* 0x000fe20008041038 */
[----:B------:R-:W-:Y:S01]  /*1850*/  UMOV UR9, 0x40000040 ;  /* 0x4000004000097882 */ /* 0x000fe20000000000 */
[----:B------:R-:W-:Y:S01]  /*1860*/  UMOV UR8, UR12 ;  /* 0x0000000c00087c82 */ /* 0x000fe20008000000 */
[----:B------:R-:W-:Y:S01]  /*1870*/  UIADD3 UR12, UR7, 0x402, URZ ;  /* 0x00000402070c7890 */ /* 0x000fe2000fffe03f */
[----:B------:R-:W-:-:S02]  /*1880*/  WARPGROUP.DEPBAR.LE gsb0, 0x0 ;  /* 0x00008000000079c5 */ /* 0x000fc40000010000 */
        /* <DEDUP_REMOVED lines=42> */
[----:B------:R-:W-:Y:S01]  /*1b30*/  BPT.TRAP 0x1 ;  /* 0x000000040000795c */ /* 0x000fe20000300000 */
.L_x_23:
[----:B01----:R-:W-:Y:S01]  /*1b40*/  IMAD R4, R3, 0x8, R6 ;  /* 0x0000000803047824 */ /* 0x003fe200078e0206 */
[----:B------:R-:W-:-:S03]  /*1b50*/  ISETP.GT.U32.AND P1, PT, R19, 0x1, PT ;  /* 0x000000011300780c */ /* 0x000fc60003f24070 */
[----:B------:R-:W-:-:S05]  /*1b60*/  VIADD R4, R4, 0x18 ;  /* 0x0000001804047836 */ /* 0x000fca0000000000 */
[----:B------:R-:W-:-:S04]  /*1b70*/  PRMT R4, RZ, 0x654, R4 ;  /* 0x00000654ff047816 */ /* 0x000fc80000000004 */
[----:B------:R0:W-:Y:S01]  /*1b80*/  SYNCS.ARRIVE.TRANS64.RED.A1T0 RZ, [R4+URZ], RZ ;  /* 0x000000ff04ff79a7 */ /* 0x0001e2000810043f */
[----:B------:R-:W-:Y:S05]  /*1b90*/  @P1 BRA `(.L_x_24) ;  /* 0x0000000000041947 */ /* 0x000fea0003800000 */
[----:B------:R-:W-:Y:S01]  /*1ba0*/  BPT.TRAP 0x1 ;  /* 0x000000040000795c */ /* 0x000fe20000300000 */
.L_x_24:
[----:B------:R-:W-:Y:S01]  /*1bb0*/  UIADD3 UR5, UR5, 0x1, URZ ;  /* 0x0000000105057890 */ /* 0x000fe2000fffe03f */
[C---:B------:R-:W-:Y:S01]  /*1bc0*/  ISETP.GT.AND P2, PT, R0.reuse, 0x1, PT ;  /* 0x000000010000780c */ /* 0x040fe20003f44270 */
[----:B------:R-:W-:Y:S02]  /*1bd0*/  VIADD R3, R3, 0x1 ;  /* 0x0000000103037836 */ /* 0x000fe40000000000 */
[----:B------:R-:W-:Y:S01]  /*1be0*/  UISETP.NE.AND UP0, UPT, UR5, 0x3, UPT ;  /* 0x000000030500788c */ /* 0x000fe2000bf05270 */
[----:B------:R-:W-:Y:S02]  /*1bf0*/  VIADD R0, R0, 0xffffffff ;  /* 0xffffffff00007836 */ /* 0x000fe40000000000 */
[C---:B------:R-:W-:Y:S01]  /*1c00*/  ISETP.NE.AND P1, PT, R3.reuse, 0x3, PT ;  /* 0x000000030300780c */ /* 0x040fe20003f25270 */
[----:B------:R-:W-:Y:S02]  /*1c10*/  USEL UR6, URZ, 0x1, UP0 ;  /* 0x000000013f067887 */ /* 0x000fe40008000000 */
[----:B------:R-:W-:Y:S01]  /*1c20*/  USEL UR5, UR5, URZ, UP0 ;  /* 0x0000003f05057287 */ /* 0x000fe20008000000 */
[----:B------:R-:W-:-:S03]  /*1c30*/  SEL R3, R3, RZ, P1 ;  /* 0x000000ff03037207 */ /* 0x000fc60000800000 */
[----:B------:R-:W-:Y:S01]  /*1c40*/  LOP3.LUT R7, R7, UR6, RZ, 0x3c, !PT ;  /* 0x0000000607077c12 */ /* 0x000fe2000f8e3cff */
[----:B------:R-:W-:Y:S07]  /*1c50*/  @P2 BRA `(.L_x_25) ;  /* 0xfffffff8009c2947 */ /* 0x000fee000383ffff */
.L_x_18:
[----:B------:R-:W2:Y:S02]  /*1c60*/  LDC R0, c[0x0][0x28c] ;  /* 0x0000a300ff007b82 */ /* 0x000ea40000000800 */
[----:B--2---:R-:W-:-:S13]  /*1c70*/  ISETP.GE.AND P1, PT, R0, 0x1, PT ;  /* 0x000000010000780c */ /* 0x004fda0003f26270 */
[----:B------:R-:W-:Y:S05]  /*1c80*/  @!P1 BRA `(.L_x_26) ;  /* 0x0000000000409947 */ /* 0x000fea0003800000 */
[----:B------:R-:W-:Y:S05]  /*1c90*/  @!P0 BRA `(.L_x_27) ;  /* 0x0000000000048947 */ /* 0x000fea0003800000 */
[----:B------:R-:W-:Y:S01]  /*1ca0*/  BPT.TRAP 0x1 ;  /* 0x000000040000795c */ /* 0x000fe20000300000 */
.L_x_27:
[----:B------:R-:W-:Y:S01]  /*1cb0*/  UISETP.LT.AND UP0, UPT, UR40, 0x1, UPT ;  /* 0x000000012800788c */ /* 0x000fe2000bf01270 */
[----:B------:R-:W-:-:S03]  /*1cc0*/  ISETP.GT.U32.AND P0, PT, R19, 0x1, PT ;  /* 0x000000011300780c */ /* 0x000fc60003f04070 */
[----:B------:R-:W-:-:S04]  /*1cd0*/  USEL UR6, UR40, 0x1, UP0 ;  /* 0x0000000128067887 */ /* 0x000fc80008000000 */
[----:B------:R-:W-:-:S04]  /*1ce0*/  UIADD3 UR6, UR39, UR40, -UR6 ;  /* 0x0000002827067290 */ /* 0x000fc8000fffe806 */
[----:B------:R-:W-:-:S04]  /*1cf0*/  UIMAD.WIDE.U32 UR4, UR6, -0x55555555, URZ ;  /* 0xaaaaaaab060478a5 */ /* 0x000fc8000f8e003f */
[----:B------:R-:W-:-:S04]  /*1d00*/  USHF.R.U32.HI UR4, URZ, 0x1, UR5 ;  /* 0x000000013f047899 */ /* 0x000fc80008011605 */
[----:B------:R-:W-:-:S06]  /*1d10*/  UIMAD UR6, UR4, -0x3, UR6 ;  /* 0xfffffffd040678a4 */ /* 0x000fcc000f8e0206 */
[----:B------:R-:W-:-:S04]  /*1d20*/  IMAD.U32 R3, RZ, RZ, UR6 ;  /* 0x00000006ff037e24 */ /* 0x000fc8000f8e00ff */
[----:B------:R-:W-:-:S04]  /*1d30*/  IMAD R0, R3, 0x8, R6 ;  /* 0x0000000803007824 */ /* 0x000fc800078e0206 */
[----:B------:R-:W-:-:S05]  /*1d40*/  VIADD R0, R0, 0x18 ;  /* 0x0000001800007836 */ /* 0x000fca0000000000 */
[----:B------:R-:W-:-:S04]  /*1d50*/  PRMT R0, RZ, 0x654, R0 ;  /* 0x00000654ff007816 */ /* 0x000fc80000000000 */
[----:B------:R2:W-:Y:S01]  /*1d60*/  SYNCS.ARRIVE.TRANS64.RED.A1T0 RZ, [R0+URZ], RZ ;  /* 0x000000ff00ff79a7 */ /* 0x0005e2000810043f */
[----:B------:R-:W-:Y:S05]  /*1d70*/  @P0 BRA `(.L_x_26) ;  /* 0x0000000000040947 */ /* 0x000fea0003800000 */
[----:B------:R-:W-:Y:S01]  /*1d80*/  BPT.TRAP 0x1 ;  /* 0x000000040000795c */ /* 0x000fe20000300000 */
.L_x_26:
[----:B------:R-:W3:Y:S01]  /*1d90*/  LDC R6, c[0x0][0x288] ;  /* 0x0000a200ff067b82 */ /* 0x000ee20000000800 */
[--C-:B--2---:R-:W-:Y:S01]  /*1da0*/  SHF.R.U32.HI R0, RZ, 0x2, R18.reuse ;  /* 0x00000002ff007819 */ /* 0x104fe20000011612 */
[----:B------:R-:W-:Y:S01]  /*1db0*/  IMAD.SHL.U32 R91, R91, 0x40, RZ ;  /* 0x000000405b5b7824 */ /* 0x000fe200078e00ff */
[----:B01----:R-:W-:Y:S01]  /*1dc0*/  LOP3.LUT R4, R18, 0x60, RZ, 0xc0, !PT ;  /* 0x0000006012047812 */ /* 0x003fe200078ec0ff */
[----:B------:R-:W-:Y:S01]  /*1dd0*/  UIADD3 UR39, UR40, UR39, URZ ;  /* 0x0000002728277290 */ /* 0x000fe2000fffe03f */
[----:B------:R-:W-:Y:S01]  /*1de0*/  SHF.R.U32.HI R5, RZ, 0x7, R18 ;  /* 0x00000007ff057819 */ /* 0x000fe20000011612 */
[----:B------:R-:W-:Y:S01]  /*1df0*/  IMAD.SHL.U32 R9, R90, 0x100, RZ ;  /* 0x000001005a097824 */ /* 0x000fe200078e00ff */
[----:B------:R-:W-:Y:S01]  /*1e00*/  LOP3.LUT R3, R0, 0x7, RZ, 0xc0, !PT ;  /* 0x0000000700037812 */ /* 0x000fe200078ec0ff */
[----:B------:R-:W-:Y:S01]  /*1e10*/  UISETP.GT.U32.AND UP0, UPT, UR39, 0x2, UPT ;  /* 0x000000022700788c */ /* 0x000fe2000bf04070 */
[----:B------:R-:W-:Y:S01]  /*1e20*/  SHF.R.U32.HI R8, RZ, 0x1, R4 ;  /* 0x00000001ff087819 */ /* 0x000fe20000011604 */
[C---:B------:R-:W-:Y:S01]  /*1e30*/  IMAD.SHL.U32 R14, R18.reuse, 0x2, RZ ;  /* 0x00000002120e7824 */ /* 0x040fe200078e00ff */
[----:B------:R-:W-:Y:S01]  /*1e40*/  LOP3.LUT R0, R5, 0x1, RZ, 0xc0, !PT ;  /* 0x0000000105007812 */ /* 0x000fe200078ec0ff */
[----:B------:R-:W-:Y:S01]  /*1e50*/  ULDC UR7, c[0x0][0x284] ;  /* 0x0000a10000077ab9 */ /* 0x000fe20000000800 */
[----:B------:R-:W-:Y:S01]  /*1e60*/  IADD3 R5, RZ, -R8, -R3 ;  /* 0x80000008ff057210 */ /* 0x000fe20007ffe803 */
[----:B------:R-:W-:Y:S01]  /*1e70*/  UISETP.LT.U32.AND UP0, UPT, UR40, 0x3, UP0 ;  /* 0x000000032800788c */ /* 0x000fe20008701070 */
[----:B------:R-:W-:Y:S01]  /*1e80*/  LOP3.LUT R4, R18, 0x3, RZ, 0xc0, !PT ;  /* 0x0000000312047812 */ /* 0x000fe200078ec0ff */
[----:B------:R-:W-:Y:S01]  /*1e90*/  UISETP.GE.U32.AND UP1, UPT, UR40, 0x3, UPT ;  /* 0x000000032800788c */ /* 0x000fe2000bf26070 */
[----:B------:R-:W-:Y:S01]  /*1ea0*/  SHF.R.S32.HI R94, RZ, 0x1f, R89 ;  /* 0x0000001fff5e7819 */ /* 0x000fe20000011459 */
[C---:B------:R-:W-:Y:S01]  /*1eb0*/  IMAD.SHL.U32 R10, R0.reuse, 0x40, RZ ;  /* 0x00000040000a7824 */ /* 0x040fe200078e00ff */
[C---:B------:R-:W-:Y:S01]  /*1ec0*/  LOP3.LUT R14, R91.reuse, 0x6, R14, 0xf8, !PT ;  /* 0x000000065b0e7812 */ /* 0x040fe200078ef80e */
[----:B------:R-:W-:Y:S01]  /*1ed0*/  IMAD R100, R0, -0x40, R5 ;  /* 0xffffffc000647824 */ /* 0x000fe200078e0205 */
[----:B------:R-:W-:Y:S01]  /*1ee0*/  ULDC.64 UR8, c[0x0][0x5d0] ;  /* 0x0001740000087ab9 */ /* 0x000fe20000000a00 */
[----:B------:R-:W-:Y:S01]  /*1ef0*/  UIMAD.WIDE.U32 UR4, UR39, -0x55555555, URZ ;  /* 0xaaaaaaab270478a5 */ /* 0x000fe2000f8e003f */
[----:B------:R-:W-:Y:S01]  /*1f00*/  SHF.R.S32.HI R15, RZ, 0x1f, R14 ;  /* 0x0000001fff0f7819 */ /* 0x000fe2000001140e */
[----:B------:R-:W-:Y:S01]  /*1f10*/  USEL UR6, URZ, 0x1, !UP0 ;  /* 0x000000013f067887 */ /* 0x000fe2000c000000 */
[----:B---3--:R-:W-:Y:S01]  /*1f20*/  ISETP.GE.AND P0, PT, R91, R6, PT ;  /* 0x000000065b00720c */ /* 0x008fe20003f06270 */
[----:B------:R-:W-:Y:S01]  /*1f30*/  IMAD R0, R4, -0x2, R6 ;  /* 0xfffffffe04007824 */ /* 0x000fe200078e0206 */
[----:B------:R-:W-:Y:S01]  /*1f40*/  USHF.R.U32.HI UR4, URZ, 0x1, UR5 ;  /* 0x000000013f047899 */ /* 0x000fe20008011605 */
[----:B------:R-:W-:Y:S01]  /*1f50*/  IMAD R6, R94, UR8, RZ ;  /* 0x000000085e067c24 */ /* 0x000fe2000f8e02ff */
[----:B------:R-:W-:Y:S01]  /*1f60*/  ISETP.GE.OR P0, PT, R9, UR7, P0 ;  /* 0x0000000709007c0c */ /* 0x000fe20008706670 */
[----:B------:R-:W-:Y:S01]  /*1f70*/  IMAD.WIDE R4, R90, 0x100, RZ ;  /* 0x000001005a047825 */ /* 0x000fe200078e02ff */
[----:B------:R-:W-:Y:S01]  /*1f80*/  ULOP3.LUT UR38, UR38, UR6, URZ, 0x3c, !UPT ;  /* 0x0000000626267292 */ /* 0x000fe2000f8e3c3f */
[----:B------:R-:W-:Y:S01]  /*1f90*/  LOP3.LUT R3, R10, 0x40, R3, 0xe2, !PT ;  /* 0x000000400a037812 */ /* 0x000fe200078ee203 */
[----:B------:R-:W-:Y:S01]  /*1fa0*/  UIMAD UR39, UR4, -0x3, UR39 ;  /* 0xfffffffd042778a4 */ /* 0x000fe2000f8e0227 */
[C---:B------:R-:W-:Y:S01]  /*1fb0*/  IMAD R11, R89.reuse, UR9, R6 ;  /* 0x00000009590b7c24 */ /* 0x040fe2000f8e0206 */
[----:B------:R-:W-:Y:S01]  /*1fc0*/  @UP1 ULOP3.LUT UR38, UR38, 0x1, UR4, 0x78, !UPT ;  /* 0x0000000126261892 */ /* 0x000fe2000f8e7804 */
[----:B------:R-:W-:Y:S01]  /*1fd0*/  IMAD.WIDE.U32 R6, R89, UR8, R14 ;  /* 0x0000000859067c25 */ /* 0x000fe2000f8e000e */
[----:B------:R-:W-:-:S02]  /*1fe0*/  IADD3 R100, -R9, UR7, R100 ;  /* 0x0000000709647c10 */ /* 0x000fc4000fffe164 */
[----:B------:R-:W-:Y:S01]  /*1ff0*/  LOP3.LUT R103, R4, R3, R8, 0xfe, !PT ;  /* 0x0000000304677212 */ /* 0x000fe200078efe08 */
[----:B------:R-:W-:Y:S02]  /*2000*/  IMAD.IADD R3, R0, 0x1, -R91 ;  /* 0x0000000100037824 */ /* 0x000fe400078e0a5b */
[----:B------:R-:W-:Y:S02]  /*2010*/  IMAD.IADD R7, R7, 0x1, R11 ;  /* 0x0000000107077824 */ /* 0x000fe400078e020b */
[----:B------:R-:W-:Y:S01]  /*2020*/  IMAD.MOV.U32 R0, RZ, RZ, -0x1 ;  /* 0xffffffffff007424 */ /* 0x000fe200078e00ff */
[----:B------:R-:W-:Y:S06]  /*2030*/  @P0 BRA `(.L_x_28) ;  /* 0x0000003000f40947 */ /* 0x000fec0003800000 */
[----:B------:R-:W0:Y:S01]  /*2040*/  LDC.64 R20, c[0x0][0x5c8] ;  /* 0x00017200ff147b82 */ /* 0x000e220000000a00 */
[----:B------:R-:W-:Y:S01]  /*2050*/  ULDC.64 UR4, c[0x0][0x5c0] ;  /* 0x0001700000047ab9 */ /* 0x000fe20000000a00 */
[----:B------:R-:W-:Y:S01]  /*2060*/  BSSY B0, `(.L_x_28) ;  /* 0x000033a000007945 */ /* 0x000fe20003800000 */
[-C--:B0-----:R-:W-:Y:S01]  /*2070*/  IMAD R8, R5, R20.reuse, RZ ;  /* 0x0000001405087224 */ /* 0x081fe200078e02ff */
[----:B------:R-:W-:Y:S01]  /*2080*/  SHF.L.U64.HI R13, R20, 0x7, R21 ;  /* 0x00000007140d7819 */ /* 0x000fe20000010215 */
[----:B------:R-:W-:-:S04]  /*2090*/  IMAD.WIDE.U32 R6, R103, R20, R6 ;  /* 0x0000001467067225 */ /* 0x000fc800078e0006 */
[----:B------:R-:W-:Y:S01]  /*20a0*/  IMAD R9, R103, R21, R8 ;  /* 0x0000001567097224 */ /* 0x000fe200078e0208 */
[----:B------:R-:W-:Y:S01]  /*20b0*/  IADD3 R92, P0, R6, UR4, RZ ;  /* 0x00000004065c7c10 */ /* 0x000fe2000ff1e0ff */
[C---:B------:R-:W-:Y:S02]  /*20c0*/  IMAD.SHL.U32 R11, R20.reuse, 0x80, RZ ;  /* 0x00000080140b7824 */ /* 0x040fe400078e00ff */
[----:B------:R-:W-:Y:S01]  /*20d0*/  IMAD.IADD R9, R7, 0x1, R9 ;  /* 0x0000000107097824 */ /* 0x000fe200078e0209 */
[-C--:B------:R-:W-:Y:S02]  /*20e0*/  LEA R6, P1, R20, R92.reuse, 0x3 ;  /* 0x0000005c14067211 */ /* 0x080fe400078218ff */
[----:B------:R-:W-:Y:S02]  /*20f0*/  IADD3 R8, P2, R11, R92, RZ ;  /* 0x0000005c0b087210 */ /* 0x000fe40007f5e0ff */
[----:B------:R-:W-:Y:S02]  /*2100*/  IADD3.X R93, R9, UR5, RZ, P0, !PT ;  /* 0x00000005095d7c10 */ /* 0x000fe400087fe4ff */
[----:B-----5:R-:W-:-:S02]  /*2110*/  ISETP.NE.AND P0, PT, R23, RZ, PT ;  /* 0x000000ff1700720c */ /* 0x020fc40003f05270 */
[----:B------:R-:W-:Y:S01]  /*2120*/  LEA.HI.X R7, R20, R93, R21, 0x3, P1 ;  /* 0x0000005d14077211 */ /* 0x000fe200008f1c15 */
[----:B------:R-:W-:Y:S01]  /*2130*/  IMAD.X R9, R13, 0x1, R93, P2 ;  /* 0x000000010d097824 */ /* 0x000fe200010e065d */
[----:B------:R-:W-:-:S05]  /*2140*/  IADD3 R10, P1, R11, R6, RZ ;  /* 0x000000060b0a7210 */ /* 0x000fca0007f3e0ff */
[----:B------:R-:W-:-:S04]  /*2150*/  IMAD.X R11, R13, 0x1, R7, P1 ;  /* 0x000000010d0b7824 */ /* 0x000fc800008e0607 */
[----:B------:R-:W-:Y:S05]  /*2160*/  @!P0 BRA `(.L_x_29) ;  /* 0x0000002400948947 */ /* 0x000fea0003800000 */
[----:B------:R-:W0:Y:S01]  /*2170*/  LDC.64 R90, c[0x0][0x5b0] ;  /* 0x00016c00ff5a7b82 */ /* 0x000e220000000a00 */
[----:B------:R-:W-:Y:S01]  /*2180*/  ULDC.64 UR4, c[0x0][0x5b8] ;  /* 0x00016e0000047ab9 */ /* 0x000fe20000000a00 */
[----:B------:R-:W-:Y:S01]  /*2190*/  ISETP.GE.AND P0, PT, R100, 0x1, PT ;  /* 0x000000016400780c */ /* 0x000fe20003f06270 */
[----:B------:R-:W-:Y:S01]  /*21a0*/  IMAD R20, R94, UR4, RZ ;  /* 0x000000045e147c24 */ /* 0x000fe2000f8e02ff */
[----:B------:R-:W-:Y:S01]  /*21b0*/  BSSY B1, `(.L_x_30) ;  /* 0x0000010000017945 */ /* 0x000fe20003800000 */
[----:B------:R-:W-:Y:S01]  /*21c0*/  IMAD.WIDE.U32 R14, R89, UR4, R14 ;  /* 0x00000004590e7c25 */ /* 0x000fe2000f8e000e */
[----:B------:R-:W-:Y:S02]  /*21d0*/  ISETP.LT.OR P3, PT, R3, 0x1, !P0 ;  /* 0x000000010300780c */ /* 0x000fe40004761670 */
[----:B------:R-:W1:Y:S01]  /*21e0*/  LDC.64 R12, c[0x0][0x5a8] ;  /* 0x00016a00ff0c7b82 */ /* 0x000e620000000a00 */
[----:B------:R-:W-:Y:S02]  /*21f0*/  IMAD R21, R89, UR5, R20 ;  /* 0x0000000559157c24 */ /* 0x000fe4000f8e0214 */
[----:B------:R-:W-:-:S02]  /*2200*/  IMAD.MOV.U32 R20, RZ, RZ, R14 ;  /* 0x000000ffff147224 */ /* 0x000fc400078e000e */
[----:B------:R-:W-:Y:S02]  /*2210*/  IMAD.IADD R21, R15, 0x1, R21 ;  /* 0x000000010f157824 */ /* 0x000fe400078e0215 */
[-C--:B0-----:R-:W-:Y:S01]  /*2220*/  IMAD R96, R5, R90.reuse, RZ ;  /* 0x0000005a05607224 */ /* 0x081fe200078e02ff */
[----:B------:R-:W-:Y:S01]  /*2230*/  SHF.L.U64.HI R97, R90, 0x3, R91 ;  /* 0x000000035a617819 */ /* 0x000fe2000001025b */
[----:B------:R-:W-:-:S04]  /*2240*/  IMAD.WIDE.U32 R94, R103, R90, R20 ;  /* 0x0000005a675e7225 */ /* 0x000fc800078e0014 */
[----:B------:R-:W-:Y:S01]  /*2250*/  IMAD R101, R103, R91, R96 ;  /* 0x0000005b67657224 */ /* 0x000fe200078e0260 */
[----:B-1----:R-:W-:Y:S01]  /*2260*/  IADD3 R94, P1, R94, R12, RZ ;  /* 0x0000000c5e5e7210 */ /* 0x002fe20007f3e0ff */
[----:B------:R-:W-:-:S03]  /*2270*/  IMAD.SHL.U32 R96, R90, 0x8, RZ ;  /* 0x000000085a607824 */ /* 0x000fc600078e00ff */
[----:B------:R-:W-:Y:S01]  /*2280*/  IADD3.X R95, R13, R95, R101, P1, !PT ;  /* 0x0000005f0d5f7210 */ /* 0x000fe20000ffe465 */
[----:B------:R-:W-:Y:S08]  /*2290*/  @P3 BRA `(.L_x_31) ;  /* 0x0000000000043947 */ /* 0x000ff00003800000 */
[----:B------:R0:W5:Y:S02]  /*22a0*/  LDG.E.U8 R88, desc[UR36][R94.64] ;  /* 0x000000245e587981 */ /* 0x000164000c1e1100 */
.L_x_31:
[----:B------:R-:W-:Y:S05]  /*22b0*/  BSYNC B1 ;  /* 0x0000000000017941 */ /* 0x000fea0003800000 */
.L_x_30:
[----:B-----5:R-:W-:Y:S01]  /*22c0*/  LOP3.LUT R89, R88, 0xffff, RZ, 0xc0, !PT ;  /* 0x0000ffff58597812 */ /* 0x020fe200078ec0ff */
[----:B------:R-:W-:Y:S01]  /*22d0*/  IMAD.WIDE.U32 R98, R103, R90, R96 ;  /* 0x0000005a67627225 */ /* 0x000fe200078e0060 */
[----:B------:R-:W-:Y:S01]  /*22e0*/  ISETP.LT.OR P4, PT, R3, 0x2, !P0 ;  /* 0x000000020300780c */ /* 0x000fe20004781670 */
[----:B------:R-:W-:Y:S01]  /*22f0*/  BSSY B1, `(.L_x_32) ;  /* 0x000000e000017945 */ /* 0x000fe20003800000 */
[----:B------:R-:W-:Y:S01]  /*2300*/  PRMT R102, R89, 0x8880, RZ ;  /* 0x0000888059667816 */ /* 0x000fe200000000ff */
[----:B------:R-:W-:Y:S01]  /*2310*/  IMAD.IADD R99, R101, 0x1, R99 ;  /* 0x0000000165637824 */ /* 0x000fe200078e0263 */
[----:B------:R-:W-:Y:S02]  /*2320*/  IADD3 R98, P2, P5, R14, R12, R98 ;  /* 0x0000000c0e627210 */ /* 0x000fe40007d5e062 */
[----:B------:R-:W-:Y:S01]  /*2330*/  ISETP.GE.AND P1, PT, R100, 0x9, PT ;  /* 0x000000096400780c */ /* 0x000fe20003f26270 */
[----:B------:R-:W-:Y:S01]  /*2340*/  IMAD R89, R102, R23, RZ ;  /* 0x0000001766597224 */ /* 0x000fe200078e02ff */
[----:B------:R-:W-:-:S02]  /*2350*/  IADD3.X R99, R21, R13, R99, P2, P5 ;  /* 0x0000000d15637210 */ /* 0x000fc400017ea463 */
[----:B------:R-:W-:Y:S01]  /*2360*/  ISETP.LT.OR P2, PT, R3, 0x1, !P1 ;  /* 0x000000010300780c */ /* 0x000fe20004f41670 */
[----:B------:R-:W-:-:S05]  /*2370*/  @!P3 IMAD R101, R56, R22, R89 ;  /* 0x000000163865b224 */ /* 0x000fca00078e0259 */
[----:B------:R1:W-:Y:S01]  /*2380*/  @!P3 STG.E.U8 desc[UR36][R92.64], R101 ;  /* 0x000000655c00b986 */ /* 0x0003e2000c101124 */
[----:B------:R-:W-:Y:S06]  /*2390*/  @P4 BRA `(.L_x_33) ;  /* 0x00000000000c4947 */ /* 0x000fec0003800000 */
[----:B------:R-:W2:Y:S02]  /*23a0*/  LDG.E.U8 R88, desc[UR36][R94.64+0x1] ;  /* 0x000001245e587981 */ /* 0x000ea4000c1e1100 */
[----:B--2---:R-:W-:-:S05]  /*23b0*/  PRMT R56, R88, 0x8880, RZ ;  /* 0x0000888058387816 */ /* 0x004fca00000000ff */
[----:B------:R-:W-:-:S07]  /*23c0*/  IMAD R89, R56, R23, RZ ;  /* 0x0000001738597224 */ /* 0x000fce00078e02ff */
.L_x_33:
[----:B------:R-:W-:Y:S05]  /*23d0*/  BSYNC B1 ;  /* 0x0000000000017941 */ /* 0x000fea0003800000 */
.L_x_32:
[----:B------:R-:W-:Y:S01]  /*23e0*/  @!P4 IMAD R57, R57, R22, R89 ;  /* 0x000000163939c224 */ /* 0x000fe200078e0259 */
[----:B------:R-:W-:Y:S04]  /*23f0*/  BSSY B1, `(.L_x_34) ;  /* 0x0000006000017945 */ /* 0x000fe80003800000 */
[----:B------:R2:W-:Y:S01]  /*2400*/  @!P4 STG.E.U8 desc[UR36][R92.64+0x1], R57 ;  /* 0x000001395c00c986 */ /* 0x0005e2000c101124 */
[----:B------:R-:W-:Y:S05]  /*2410*/  @P2 BRA `(.L_x_35) ;  /* 0x00000000000c2947 */ /* 0x000fea0003800000 */
[----:B------:R-:W3:Y:S02]  /*2420*/  LDG.E.U8 R88, desc[UR36][R98.64] ;  /* 0x0000002462587981 */ /* 0x000ee4000c1e1100 */
[----:B---3--:R-:W-:-:S05]  /*2430*/  PRMT R56, R88, 0x8880, RZ ;  /* 0x0000888058387816 */ /* 0x008fca00000000ff */
[----:B------:R-:W-:-:S07]  /*2440*/  IMAD R89, R56, R23, RZ ;  /* 0x0000001738597224 */ /* 0x000fce00078e02ff */
.L_x_35:
[----:B------:R-:W-:Y:S05]  /*2450*/  BSYNC B1 ;  /* 0x0000000000017941 */ /* 0x000fea0003800000 */
.L_x_34:
[C---:B------:R-:W-:Y:S01]  /*2460*/  ISETP.LT.OR P4, PT, R3.reuse, 0x2, !P1 ;  /* 0x000000020300780c */ /* 0x040fe20004f81670 */
[----:B--2---:R-:W-:Y:S01]  /*2470*/  @!P2 IMAD R57, R58, R22, R89 ;  /* 0x000000163a39a224 */ /* 0x004fe200078e0259 */
[----:B------:R-:W-:Y:S01]  /*2480*/  BSSY B1, `(.L_x_36) ;  /* 0x0000009000017945 */ /* 0x000fe20003800000 */
[C---:B------:R-:W-:Y:S02]  /*2490*/  ISETP.LT.OR P3, PT, R3.reuse, 0x9, !P0 ;  /* 0x000000090300780c */ /* 0x040fe40004761670 */
[C---:B------:R-:W-:Y:S01]  /*24a0*/  ISETP.LT.OR P5, PT, R3.reuse, 0xa, !P0 ;  /* 0x0000000a0300780c */ /* 0x040fe200047a1670 */
[----:B------:R2:W-:Y:S01]  /*24b0*/  @!P2 STG.E.U8 desc[UR36][R6.64], R57 ;  /* 0x000000390600a986 */ /* 0x0005e2000c101124 */
[----:B------:R-:W-:-:S06]  /*24c0*/  ISETP.LT.OR P2, PT, R3, 0x9, !P1 ;  /* 0x000000090300780c */ /* 0x000fcc0004f41670 */
[----:B------:R-:W-:Y:S07]  /*24d0*/  @P4 BRA `(.L_x_37) ;  /* 0x00000000000c4947 */ /* 0x000fee0003800000 */
[----:B------:R-:W3:Y:S02]  /*24e0*/  LDG.E.U8 R88, desc[UR36][R98.64+0x1] ;  /* 0x0000012462587981 */ /* 0x000ee4000c1e1100 */
[----:B---3--:R-:W-:-:S05]  /*24f0*/  PRMT R56, R88, 0x8880, RZ ;  /* 0x0000888058387816 */ /* 0x008fca00000000ff */
[----:B------:R-:W-:-:S07]  /*2500*/  IMAD R89, R56, R23, RZ ;  /* 0x0000001738597224 */ /* 0x000fce00078e02ff */
.L_x_37:
[----:B------:R-:W-:Y:S05]  /*2510*/  BSYNC B1 ;  /* 0x0000000000017941 */ /* 0x000fea0003800000 */
.L_x_36:
[----:B------:R-:W-:Y:S01]  /*2520*/  @!P4 IMAD R59, R59, R22, R89 ;  /* 0x000000163b3bc224 */ /* 0x000fe200078e0259 */
[----:B------:R-:W-:Y:S04]  /*2530*/  BSSY B1, `(.L_x_38) ;  /* 0x0000006000017945 */ /* 0x000fe80003800000 */
[----:B------:R3:W-:Y:S01]  /*2540*/  @!P4 STG.E.U8 desc[UR36][R6.64+0x1], R59 ;  /* 0x0000013b0600c986 */ /* 0x0007e2000c101124 */
[----:B------:R-:W-:Y:S05]  /*2550*/  @P3 BRA `(.L_x_39) ;  /* 0x00000000000c3947 */ /* 0x000fea0003800000 */
[----:B------:R-:W4:Y:S02]  /*2560*/  LDG.E.U8 R88, desc[UR36][R94.64+0x8] ;  /* 0x000008245e587981 */ /* 0x000f24000c1e1100 */
[----:B----4-:R-:W-:-:S05]  /*2570*/  PRMT R56, R88, 0x8880, RZ ;  /* 0x0000888058387816 */ /* 0x010fca00000000ff */
[----:B------:R-:W-:-:S07]  /*2580*/  IMAD R89, R56, R23, RZ ;  /* 0x0000001738597224 */ /* 0x000fce00078e02ff */
.L_x_39:
[----:B------:R-:W-:Y:S05]  /*2590*/  BSYNC B1 ;  /* 0x0000000000017941 */ /* 0x000fea0003800000 */
.L_x_38:
[----:B--2---:R-:W-:Y:S01]  /*25a0*/  @!P3 IMAD R57, R60, R22, R89 ;  /* 0x000000163c39b224 */ /* 0x004fe200078e0259 */
[----:B------:R-:W-:Y:S04]  /*25b0*/  BSSY B1, `(.L_x_40) ;  /* 0x0000006000017945 */ /* 0x000fe80003800000 */
[----:B------:R2:W-:Y:S01]  /*25c0*/  @!P3 STG.E.U8 desc[UR36][R92.64+0x8], R57 ;  /* 0x000008395c00b986 */ /* 0x0005e2000c101124 */
[----:B------:R-:W-:Y:S05]  /*25d0*/  @P5 BRA `(.L_x_41) ;  /* 0x00000000000c5947 */ /* 0x000fea0003800000 */
[----:B------:R-:W4:Y:S02]  /*25e0*/  LDG.E.U8 R88, desc[UR36][R94.64+0x9] ;  /* 0x000009245e587981 */ /* 0x000f24000c1e1100 */
[----:B----4-:R-:W-:-:S05]  /*25f0*/  PRMT R56, R88, 0x8880, RZ ;  /* 0x0000888058387816 */ /* 0x010fca00000000ff */
[----:B------:R-:W-:-:S07]  /*2600*/  IMAD R89, R56, R23, RZ ;  /* 0x0000001738597224 */ /* 0x000fce00078e02ff */
.L_x_41:
[----:B------:R-:W-:Y:S05]  /*2610*/  BSYNC B1 ;  /* 0x0000000000017941 */ /* 0x000fea0003800000 */
.L_x_40:
[----:B------:R-:W-:Y:S01]  /*2620*/  @!P5 IMAD R61, R61, R22, R89 ;  /* 0x000000163d3dd224 */ /* 0x000fe200078e0259 */
[----:B------:R-:W-:Y:S04]  /*2630*/  BSSY B1, `(.L_x_42) ;  /* 0x0000006000017945 */ /* 0x000fe80003800000 */
[----:B------:R4:W-:Y:S01]  /*2640*/  @!P5 STG.E.U8 desc[UR36][R92.64+0x9], R61 ;  /* 0x0000093d5c00d986 */ /* 0x0009e2000c101124 */
[----:B------:R-:W-:Y:S05]  /*2650*/  @P2 BRA `(.L_x_43) ;  /* 0x00000000000c2947 */ /* 0x000fea0003800000 */
[----:B------:R-:W5:Y:S02]  /*2660*/  LDG.E.U8 R88, desc[UR36][R98.64+0x8] ;  /* 0x0000082462587981 */ /* 0x000f64000c1e1100 */
[----:B-----5:R-:W-:-:S05]  /*2670*/  PRMT R56, R88, 0x8880, RZ ;  /* 0x0000888058387816 */ /* 0x020fca00000000ff */
[----:B------:R-:W-:-:S07]  /*2680*/  IMAD R89, R56, R23, RZ ;  /* 0x0000001738597224 */ /* 0x000fce00078e02ff */
.L_x_43:
[----:B------:R-:W-:Y:S05]  /*2690*/  BSYNC B1 ;  /* 0x0000000000017941 */ /* 0x000fea0003800000 */
.L_x_42:
        /* <DEDUP_REMOVED lines=8> */
[----:B------:R-:W5:Y:S02]  /*2720*/  LDG.E.U8 R88, desc[UR36][R98.64+0x9] ;  /* 0x0000092462587981 */ /* 0x000f64000c1e1100 */
[----:B-----5:R-:W-:-:S05]  /*2730*/  PRMT R56, R88, 0x8880, RZ ;  /* 0x0000888058387816 */ /* 0x020fca00000000ff */
[----:B------:R-:W-:-:S07]  /*2740*/  IMAD R89, R56, R23, RZ ;  /* 0x0000001738597224 */ /* 0x000fce00078e02ff */
.L_x_45:
[----:B------:R-:W-:Y:S05]  /*2750*/  BSYNC B1 ;  /* 0x0000000000017941 */ /* 0x000fea0003800000 */
.L_x_44:
[----:B------:R-:W-:Y:S01]  /*2760*/  @!P4 IMAD R63, R63, R22, R89 ;  /* 0x000000163f3fc224 */ /* 0x000fe200078e0259 */
[----:B------:R-:W-:Y:S04]  /*2770*/  BSSY B1, `(.L_x_46) ;  /* 0x0000006000017945 */ /* 0x000fe80003800000 */
[----:B------:R0:W-:Y:S01]  /*2780*/  @!P4 STG.E.U8 desc[UR36][R6.64+0x9], R63 ;  /* 0x0000093f0600c986 */ /* 0x0001e2000c101124 */
[----:B------:R-:W-:Y:S05]  /*2790*/  @P3 BRA `(.L_x_47) ;  /* 0x00000000000c3947 */ /* 0x000fea0003800000 */
[----:B------:R-:W5:Y:S02]  /*27a0*/  LDG.E.U8 R88, desc[UR36][R94.64+0x10] ;  /* 0x000010245e587981 */ /* 0x000f64000c1e1100 */
[----:B-----5:R-:W-:-:S05]  /*27b0*/  PRMT R56, R88, 0x8880, RZ ;  /* 0x0000888058387816 */ /* 0x020fca00000000ff */
[----:B------:R-:W-:-:S07]  /*27c0*/  IMAD R89, R56, R23, RZ ;  /* 0x0000001738597224 */ /* 0x000fce00078e02ff */
.L_x_47:
[----:B------:R-:W-:Y:S05]  /*27d0*/  BSYNC B1 ;  /* 0x0000000000017941 */ /* 0x000fea0003800000 */
.L_x_46:
[----:B--2---:R-:W-:Y:S01]  /*27e0*/  @!P3 IMAD R57, R64, R22, R89 ;  /* 0x000000164039b224 */ /* 0x004fe200078e0259 */
[----:B------:R-:W-:Y:S04]  /*27f0*/  BSSY B1, `(.L_x_48) ;  /* 0x0000006000017945 */ /* 0x000fe80003800000 */
[----:B------:R2:W-:Y:S01]  /*2800*/  @!P3 STG.E.U8 desc[UR36][R92.64+0x10], R57 ;  /* 0x000010395c00b986 */ /* 0x0005e2000c101124 */
[----:B------:R-:W-:Y:S05]  /*2810*/  @P5 BRA `(.L_x_49) ;  /* 0x00000000000c5947 */ /* 0x000fea0003800000 */
[----:B------:R-:W5:Y:S02]  /*2820*/  LDG.E.U8 R88, desc[UR36][R94.64+0x11] ;  /* 0x000011245e587981 */ /* 0x000f64000c1e1100 */
[----:B-----5:R-:W-:-:S05]  /*2830*/  PRMT R56, R88, 0x8880, RZ ;  /* 0x0000888058387816 */ /* 0x020fca00000000ff */
[----:B------:R-:W-:-:S07]  /*2840*/  IMAD R89, R56, R23, RZ ;  /* 0x0000001738597224 */ /* 0x000fce00078e02ff */
.L_x_49:
[----:B------:R-:W-:Y:S05]  /*2850*/  BSYNC B1 ;  /* 0x0000000000017941 */ /* 0x000fea0003800000 */
.L_x_48:
[----:B------:R-:W-:Y:S01]  /*2860*/  @!P5 IMAD R65, R65, R22, R89 ;  /* 0x000000164141d224 */ /* 0x000fe200078e0259 */
[----:B------:R-:W-:Y:S04]  /*2870*/  BSSY B1, `(.L_x_50) ;  /* 0x0000006000017945 */ /* 0x000fe80003800000 */
[----:B------:R0:W-:Y:S01]  /*2880*/  @!P5 STG.E.U8 desc[UR36][R92.64+0x11], R65 ;  /* 0x000011415c00d986 */ /* 0x0001e2000c101124 */
[----:B------:R-:W-:Y:S05]  /*2890*/  @P2 BRA `(.L_x_51) ;  /* 0x00000000000c2947 */ /* 0x000fea0003800000 */
[----:B------:R-:W5:Y:S02]  /*28a0*/  LDG.E.U8 R88, desc[UR36][R98.64+0x10] ;  /* 0x0000102462587981 */ /* 0x000f64000c1e1100 */
[----:B-----5:R-:W-:-:S05]  /*28b0*/  PRMT R56, R88, 0x8880, RZ ;  /* 0x0000888058387816 */ /* 0x020fca00000000ff */
[----:B------:R-:W-:-:S07]  /*28c0*/  IMAD R89, R56, R23, RZ ;  /* 0x0000001738597224 */ /* 0x000fce00078e02ff */
.L_x_51:
[----:B------:R-:W-:Y:S05]  /*28d0*/  BSYNC B1 ;  /* 0x0000000000017941 */ /* 0x000fea0003800000 */
.L_x_50:
        /* <DEDUP_REMOVED lines=11> */
.L_x_53:
[----:B------:R-:W-:Y:S05]  /*2990*/  BSYNC B1 ;  /* 0x0000000000017941 */ /* 0x000fea0003800000 */
.L_x_52:
[----:B------:R-:W-:Y:S01]  /*29a0*/  @!P4 IMAD R67, R67, R22, R89 ;  /* 0x000000164343c224 */ /* 0x000fe200078e0259 */
[----:B------:R-:W-:Y:S04]  /*29b0*/  BSSY B1, `(.L_x_54) ;  /* 0x0000006000017945 */ /* 0x000fe80003800000 */
[----:B------:R0:W-:Y:S01]  /*29c0*/  @!P4 STG.E.U8 desc[UR36][R6.64+0x11], R67 ;  /* 0x000011430600c986 */ /* 0x0001e2000c101124 */
[----:B------:R-:W-:Y:S05]  /*29d0*/  @P3 BRA `(.L_x_55) ;  /* 0x00000000000c3947 */ /* 0x000fea0003800000 */
[----:B------:R-:W5:Y:S02]  /*29e0*/  LDG.E.U8 R88, desc[UR36][R94.64+0x18] ;  /* 0x000018245e587981 */ /* 0x000f64000c1e1100 */
[----:B-----5:R-:W-:-:S05]  /*29f0*/  PRMT R56, R88, 0x8880, RZ ;  /* 0x0000888058387816 */ /* 0x020fca00000000ff */
[----:B------:R-:W-:-:S07]  /*2a00*/  IMAD R89, R56, R23, RZ ;  /* 0x0000001738597224 */ /* 0x000fce00078e02ff */
.L_x_55:
[----:B------:R-:W-:Y:S05]  /*2a10*/  BSYNC B1 ;  /* 0x0000000000017941 */ /* 0x000fea0003800000 */
.L_x_54:
[----:B--2---:R-:W-:Y:S01]  /*2a20*/  @!P3 IMAD R57, R68, R22, R89 ;  /* 0x000000164439b224 */ /* 0x004fe200078e0259 */
[----:B------:R-:W-:Y:S04]  /*2a30*/  BSSY B1, `(.L_x_56) ;  /* 0x0000006000017945 */ /* 0x000fe80003800000 */
[----:B------:R2:W-:Y:S01]  /*2a40*/  @!P3 STG.E.U8 desc[UR36][R92.64+0x18], R57 ;  /* 0x000018395c00b986 */ /* 0x0005e2000c101124 */
[----:B------:R-:W-:Y:S05]  /*2a50*/  @P5 BRA `(.L_x_57) ;  /* 0x00000000000c5947 */ /* 0x000fea0003800000 */
[----:B------:R-:W5:Y:S02]  /*2a60*/  LDG.E.U8 R88, desc[UR36][R94.64+0x19] ;  /* 0x000019245e587981 */ /* 0x000f64000c1e1100 */
[----:B-----5:R-:W-:-:S05]  /*2a70*/  PRMT R56, R88, 0x8880, RZ ;  /* 0x0000888058387816 */ /* 0x020fca00000000ff */
[----:B------:R-:W-:-:S07]  /*2a80*/  IMAD R89, R56, R23, RZ ;  /* 0x0000001738597224 */ /* 0x000fce00078e02ff */
.L_x_57:
[----:B------:R-:W-:Y:S05]  /*2a90*/  BSYNC B1 ;  /* 0x0000000000017941 */ /* 0x000fea0003800000 */
.L_x_56:
[----:B------:R-:W-:Y:S01]  /*2aa0*/  @!P5 IMAD R69, R69, R22, R89 ;  /* 0x000000164545d224 */ /* 0x000fe200078e0259 */
[----:B------:R-:W-:Y:S04]  /*2ab0*/  BSSY B1, `(.L_x_58) ;  /* 0x0000006000017945 */ /* 0x000fe80003800000 */
[----:B------:R0:W-:Y:S01]  /*2ac0*/  @!P5 STG.E.U8 desc[UR36][R92.64+0x19], R69 ;  /* 0x000019455c00d986 */ /* 0x0001e2000c101124 */
[----:B------:R-:W-:Y:S05]  /*2ad0*/  @P2 BRA `(.L_x_59) ;  /* 0x00000000000c2947 */ /* 0x000fea0003800000 */
[----:B------:R-:W5:Y:S02]  /*2ae0*/  LDG.E.U8 R88, desc[UR36][R98.64+0x18] ;  /* 0x0000182462587981 */ /* 0x000f64000c1e1100 */
[----:B-----5:R-:W-:-:S05]  /*2af0*/  PRMT R56, R88, 0x8880, RZ ;  /* 0x0000888058387816 */ /* 0x020fca00000000ff */
[----:B------:R-:W-:-:S07]  /*2b00*/  IMAD R89, R56, R23, RZ ;  /* 0x0000001738597224 */ /* 0x000fce00078e02ff */
.L_x_59:
[----:B------:R-:W-:Y:S05]  /*2b10*/  BSYNC B1 ;  /* 0x0000000000017941 */ /* 0x000fea0003800000 */
.L_x_58:
        /* <DEDUP_REMOVED lines=11> */
.L_x_61:
[----:B------:R-:W-:Y:S05]  /*2bd0*/  BSYNC B1 ;  /* 0x0000000000017941 */ /* 0x000fea0003800000 */
.L_x_60:
[----:B------:R-:W-:Y:S01]  /*2be0*/  @!P4 IMAD R71, R71, R22, R89 ;  /* 0x000000164747c224 */ /* 0x000fe200078e0259 */
[----:B------:R-:W-:Y:S04]  /*2bf0*/  BSSY B1, `(.L_x_62) ;  /* 0x0000006000017945 */ /* 0x000fe80003800000 */
[----:B------:R0:W-:Y:S01]  /*2c00*/  @!P4 STG.E.U8 desc[UR36][R6.64+0x19], R71 ;  /* 0x000019470600c986 */ /* 0x0001e2000c101124 */
[----:B------:R-:W-:Y:S05]  /*2c10*/  @P3 BRA `(.L_x_63) ;  /* 0x00000000000c3947 */ /* 0x000fea0003800000 */
[----:B------:R-:W5:Y:S02]  /*2c20*/  LDG.E.U8 R88, desc[UR36][R94.64+0x20] ;  /* 0x000020245e587981 */ /* 0x000f64000c1e1100 */
[----:B-----5:R-:W-:-:S05]  /*2c30*/  PRMT R56, R88, 0x8880, RZ ;  /* 0x0000888058387816 */ /* 0x020fca00000000ff */
[----:B------:R-:W-:-:S07]  /*2c40*/  IMAD R89, R56, R23, RZ ;  /* 0x0000001738597224 */ /* 0x000fce00078e02ff */
.L_x_63:
[----:B------:R-:W-:Y:S05]  /*2c50*/  BSYNC B1 ;  /* 0x0000000000017941 */ /* 0x000fea0003800000 */
.L_x_62:
[----:B--2---:R-:W-:Y:S01]  /*2c60*/  @!P3 IMAD R57, R72, R22, R89 ;  /* 0x000000164839b224 */ /* 0x004fe200078e0259 */
[----:B------:R-:W-:Y:S04]  /*2c70*/  BSSY B1, `(.L_x_64) ;  /* 0x0000006000017945 */ /* 0x000fe80003800000 */
[----:B------:R2:W-:Y:S01]  /*2c80*/  @!P3 STG.E.U8 desc[UR36][R92.64+0x20], R57 ;  /* 0x000020395c00b986 */ /* 0x0005e2000c101124 */
[----:B------:R-:W-:Y:S05]  /*2c90*/  @P5 BRA `(.L_x_65) ;  /* 0x00000000000c5947 */ /* 0x000fea0003800000 */
[----:B------:R-:W5:Y:S02]  /*2ca0*/  LDG.E.U8 R88, desc[UR36][R94.64+0x21] ;  /* 0x000021245e587981 */ /* 0x000f64000c1e1100 */
[----:B-----5:R-:W-:-:S05]  /*2cb0*/  PRMT R56, R88, 0x8880, RZ ;  /* 0x0000888058387816 */ /* 0x020fca00000000ff */
[----:B------:R-:W-:-:S07]  /*2cc0*/  IMAD R89, R56, R23, RZ ;  /* 0x0000001738597224 */ /* 0x000fce00078e02ff */
.L_x_65:
[----:B------:R-:W-:Y:S05]  /*2cd0*/  BSYNC B1 ;  /* 0x0000000000017941 */ /* 0x000fea0003800000 */
.L_x_64:
[----:B------:R-:W-:Y:S01]  /*2ce0*/  @!P5 IMAD R73, R73, R22, R89 ;  /* 0x000000164949d224 */ /* 0x000fe200078e0259 */
[----:B------:R-:W-:Y:S04]  /*2cf0*/  BSSY B1, `(.L_x_66) ;  /* 0x0000006000017945 */ /* 0x000fe80003800000 */
[----:B------:R0:W-:Y:S01]  /*2d00*/  @!P5 STG.E.U8 desc[UR36][R92.64+0x21], R73 ;  /* 0x000021495c00d986 */ /* 0x0001e2000c101124 */
[----:B------:R-:W-:Y:S05]  /*2d10*/  @P2 BRA `(.L_x_67) ;  /* 0x00000000000c2947 */ /* 0x000fea0003800000 */
[----:B------:R-:W5:Y:S02]  /*2d20*/  LDG.E.U8 R88, desc[UR36][R98.64+0x20] ;  /* 0x0000202462587981 */ /* 0x000f64000c1e1100 */
[----:B-----5:R-:W-:-:S05]  /*2d30*/  PRMT R56, R88, 0x8880, RZ ;  /* 0x0000888058387816 */ /* 0x020fca00000000ff */
[----:B------:R-:W-:-:S07]  /*2d40*/  IMAD R89, R56, R23, RZ ;  /* 0x0000001738597224 */ /* 0x000fce00078e02ff */
.L_x_67:
[----:B------:R-:W-:Y:S05]  /*2d50*/  BSYNC B1 ;  /* 0x0000000000017941 */ /* 0x000fea0003800000 */
.L_x_66:
        /* <DEDUP_REMOVED lines=11> */
.L_x_69:
[----:B------:R-:W-:Y:S05]  /*2e10*/  BSYNC B1 ;  /* 0x0000000000017941 */ /* 0x000fea0003800000 */
.L_x_68:
[----:B------:R-:W-:Y:S01]  /*2e20*/  @!P4 IMAD R75, R75, R22, R89 ;  /* 0x000000164b4bc224 */ /* 0x000fe200078e0259 */
[----:B------:R-:W-:Y:S04]  /*2e30*/  BSSY B1, `(.L_x_70) ;  /* 0x0000006000017945 */ /* 0x000fe80003800000 */
[----:B------:R0:W-:Y:S01]  /*2e40*/  @!P4 STG.E.U8 desc[UR36][R6.64+0x21], R75 ;  /* 0x0000214b0600c986 */ /* 0x0001e2000c101124 */
[----:B------:R-:W-:Y:S05]  /*2e50*/  @P3 BRA `(.L_x_71) ;  /* 0x00000000000c3947 */ /* 0x000fea0003800000 */
[----:B------:R-:W5:Y:S02]  /*2e60*/  LDG.E.U8 R88, desc[UR36][R94.64+0x28] ;  /* 0x000028245e587981 */ /* 0x000f64000c1e1100 */
[----:B-----5:R-:W-:-:S05]  /*2e70*/  PRMT R56, R88, 0x8880, RZ ;  /* 0x0000888058387816 */ /* 0x020fca00000000ff */
[----:B------:R-:W-:-:S07]  /*2e80*/  IMAD R89, R56, R23, RZ ;  /* 0x0000001738597224 */ /* 0x000fce00078e02ff */
.L_x_71:
[----:B------:R-:W-:Y:S05]  /*2e90*/  BSYNC B1 ;  /* 0x0000000000017941 */ /* 0x000fea0003800000 */
.L_x_70:
[----:B--2---:R-:W-:Y:S01]  /*2ea0*/  @!P3 IMAD R57, R76, R22, R89 ;  /* 0x000000164c39b224 */ /* 0x004fe200078e0259 */
[----:B------:R-:W-:Y:S04]  /*2eb0*/  BSSY B1, `(.L_x_72) ;  /* 0x0000006000017945 */ /* 0x000fe80003800000 */
[----:B------:R2:W-:Y:S01]  /*2ec0*/  @!P3 STG.E.U8 desc[UR36][R92.64+0x28], R57 ;  /* 0x000028395c00b986 */ /* 0x0005e2000c101124 */
[----:B------:R-:W-:Y:S05]  /*2ed0*/  @P5 BRA `(.L_x_73) ;  /* 0x00000000000c5947 */ /* 0x000fea0003800000 */
[----:B------:R-:W5:Y:S02]  /*2ee0*/  LDG.E.U8 R88, desc[UR36][R94.64+0x29] ;  /* 0x000029245e587981 */ /* 0x000f64000c1e1100 */
[----:B-----5:R-:W-:-:S05]  /*2ef0*/  PRMT R56, R88, 0x8880, RZ ;  /* 0x0000888058387816 */ /* 0x020fca00000000ff */
[----:B------:R-:W-:-:S07]  /*2f00*/  IMAD R89, R56, R23, RZ ;  /* 0x0000001738597224 */ /* 0x000fce00078e02ff */
.L_x_73:
[----:B------:R-:W-:Y:S05]  /*2f10*/  BSYNC B1 ;  /* 0x0000000000017941 */ /* 0x000fea0003800000 */
.L_x_72:
[----:B------:R-:W-:Y:S01]  /*2f20*/  @!P5 IMAD R77, R77, R22, R89 ;  /* 0x000000164d4dd224 */ /* 0x000fe200078e0259 */
[----:B------:R-:W-:Y:S04]  /*2f30*/  BSSY B1, `(.L_x_74) ;  /* 0x0000006000017945 */ /* 0x000fe80003800000 */
[----:B------:R0:W-:Y:S01]  /*2f40*/  @!P5 STG.E.U8 desc[UR36][R92.64+0x29], R77 ;  /* 0x0000294d5c00d986 */ /* 0x0001e2000c101124 */
[----:B------:R-:W-:Y:S05]  /*2f50*/  @P2 BRA `(.L_x_75) ;  /* 0x00000000000c2947 */ /* 0x000fea0003800000 */
[----:B------:R-:W5:Y:S02]  /*2f60*/  LDG.E.U8 R88, desc[UR36][R98.64+0x28] ;  /* 0x0000282462587981 */ /* 0x000f64000c1e1100 */
[----:B-----5:R-:W-:-:S05]  /*2f70*/  PRMT R56, R88, 0x8880, RZ ;  /* 0x0000888058387816 */ /* 0x020fca00000000ff */
[----:B------:R-:W-:-:S07]  /*2f80*/  IMAD R89, R56, R23, RZ ;  /* 0x0000001738597224 */ /* 0x000fce00078e02ff */
.L_x_75:
[----:B------:R-:W-:Y:S05]  /*2f90*/  BSYNC B1 ;  /* 0x0000000000017941 */ /* 0x000fea0003800000 */
.L_x_74:
        /* <DEDUP_REMOVED lines=11> */
.L_x_77:
[----:B------:R-:W-:Y:S05]  /*3050*/  BSYNC B1 ;  /* 0x0000000000017941 */ /* 0x000fea0003800000 */
.L_x_76:
[----:B------:R-:W-:Y:S01]  /*3060*/  @!P4 IMAD R79, R79, R22, R89 ;  /* 0x000000164f4fc224 */ /* 0x000fe200078e0259 */
[----:B------:R-:W-:Y:S04]  /*3070*/  BSSY B1, `(.L_x_78) ;  /* 0x0000006000017945 */ /* 0x000fe80003800000 */
[----:B------:R0:W-:Y:S01]  /*3080*/  @!P4 STG.E.U8 desc[UR36][R6.64+0x29], R79 ;  /* 0x0000294f0600c986 */ /* 0x0001e2000c101124 */
[----:B------:R-:W-:Y:S05]  /*3090*/  @P3 BRA `(.L_x_79) ;  /* 0x00000000000c3947 */ /* 0x000fea0003800000 */
[----:B------:R-:W5:Y:S02]  /*30a0*/  LDG.E.U8 R88, desc[UR36][R94.64+0x30] ;  /* 0x000030245e587981 */ /* 0x000f64000c1e1100 */
[----:B-----5:R-:W-:-:S05]  /*30b0*/  PRMT R56, R88, 0x8880, RZ ;  /* 0x0000888058387816 */ /* 0x020fca00000000ff */
[----:B------:R-:W-:-:S07]  /*30c0*/  IMAD R89, R56, R23, RZ ;  /* 0x0000001738597224 */ /* 0x000fce00078e02ff */
.L_x_79:
[----:B------:R-:W-:Y:S05]  /*30d0*/  BSYNC B1 ;  /* 0x0000000000017941 */ /* 0x000fea0003800000 */
.L_x_78:
[----:B--2---:R-:W-:Y:S01]  /*30e0*/  @!P3 IMAD R57, R80, R22, R89 ;  /* 0x000000165039b224 */ /* 0x004fe200078e0259 */
[----:B------:R-:W-:Y:S04]  /*30f0*/  BSSY B1, `(.L_x_80) ;  /* 0x0000006000017945 */ /* 0x000fe80003800000 */
[----:B------:R2:W-:Y:S01]  /*3100*/  @!P3 STG.E.U8 desc[UR36][R92.64+0x30], R57 ;  /* 0x000030395c00b986 */ /* 0x0005e2000c101124 */
[----:B------:R-:W-:Y:S05]  /*3110*/  @P5 BRA `(.L_x_81) ;  /* 0x00000000000c5947 */ /* 0x000fea0003800000 */
[----:B------:R-:W5:Y:S02]  /*3120*/  LDG.E.U8 R88, desc[UR36][R94.64+0x31] ;  /* 0x000031245e587981 */ /* 0x000f64000c1e1100 */
[----:B-----5:R-:W-:-:S05]  /*3130*/  PRMT R56, R88, 0x8880, RZ ;  /* 0x0000888058387816 */ /* 0x020fca00000000ff */
[----:B------:R-:W-:-:S07]  /*3140*/  IMAD R89, R56, R23, RZ ;  /* 0x0000001738597224 */ /* 0x000fce00078e02ff */
.L_x_81:
[----:B------:R-:W-:Y:S05]  /*3150*/  BSYNC B1 ;  /* 0x0000000000017941 */ /* 0x000fea0003800000 */
.L_x_80:
[----:B------:R-:W-:Y:S01]  /*3160*/  @!P5 IMAD R81, R81, R22, R89 ;  /* 0x000000165151d224 */ /* 0x000fe200078e0259 */
[----:B------:R-:W-:Y:S04]  /*3170*/  BSSY B1, `(.L_x_82) ;  /* 0x0000006000017945 */ /* 0x000fe80003800000 */
[----:B------:R0:W-:Y:S01]  /*3180*/  @!P5 STG.E.U8 desc[UR36][R92.64+0x31], R81 ;  /* 0x000031515c00d986 */ /* 0x0001e2000c101124 */
[----:B------:R-:W-:Y:S05]  /*3190*/  @P2 BRA `(.L_x_83) ;  /* 0x00000000000c2947 */ /* 0x000fea0003800000 */
[----:B------:R-:W5:Y:S02]  /*31a0*/  LDG.E.U8 R88, desc[UR36][R98.64+0x30] ;  /* 0x0000302462587981 */ /* 0x000f64000c1e1100 */
[----:B-----5:R-:W-:-:S05]  /*31b0*/  PRMT R56, R88, 0x8880, RZ ;  /* 0x0000888058387816 */ /* 0x020fca00000000ff */
[----:B------:R-:W-:-:S07]  /*31c0*/  IMAD R89, R56, R23, RZ ;  /* 0x0000001738597224 */ /* 0x000fce00078e02ff */
.L_x_83:
[----:B------:R-:W-:Y:S05]  /*31d0*/  BSYNC B1 ;  /* 0x0000000000017941 */ /* 0x000fea0003800000 */
.L_x_82:
[C---:B------:R-:W-:Y:S01]  /*31e0*/  ISETP.LT.OR P4, PT, R3.reuse, 0x32, !P1 ;  /* 0x000000320300780c */ /* 0x040fe20004f81670 */
[----:B--2---:R-:W-:Y:S01]  /*31f0*/  @!P2 IMAD R57, R82, R22, R89 ;  /* 0x000000165239a224 */ /* 0x004fe200078e0259 */
[----:B------:R-:W-:Y:S01]  /*3200*/  BSSY B1, `(.L_x_84) ;  /* 0x000000b000017945 */ /* 0x000fe20003800000 */
[----:B------:R-:W-:Y:S02]  /*3210*/  ISETP.LT.OR P3, PT, R3, 0x39, !P0 ;  /* 0x000000390300780c */ /* 0x000fe40004761670 */
[----:B------:R-:W-:Y:S01]  /*3220*/  IADD3 R103, P5, R103, 0x80, RZ ;  /* 0x0000008067677810 */ /* 0x000fe20007fbe0ff */
[----:B------:R2:W-:Y:S01]  /*3230*/  @!P2 STG.E.U8 desc[UR36][R6.64+0x30], R57 ;  /* 0x000030390600a986 */ /* 0x0005e2000c101124 */
[C---:B------:R-:W-:Y:S02]  /*3240*/  ISETP.LT.OR P2, PT, R3.reuse, 0x39, !P1 ;  /* 0x000000390300780c */ /* 0x040fe40004f41670 */
[C---:B------:R-:W-:Y:S02]  /*3250*/  ISETP.LT.OR P0, PT, R3.reuse, 0x3a, !P0 ;  /* 0x0000003a0300780c */ /* 0x040fe40004701670 */
[----:B------:R-:W-:-:S02]  /*3260*/  ISETP.LT.OR P1, PT, R3, 0x3a, !P1 ;  /* 0x0000003a0300780c */ /* 0x000fc40004f21670 */
[----:B------:R-:W-:Y:S11]  /*3270*/  @P4 BRA `(.L_x_85) ;  /* 0x00000000000c4947 */ /* 0x000ff60003800000 */
[----:B------:R-:W5:Y:S02]  /*3280*/  LDG.E.U8 R88, desc[UR36][R98.64+0x31] ;  /* 0x0000312462587981 */ /* 0x000f64000c1e1100 */
[----:B-----5:R-:W-:-:S05]  /*3290*/  PRMT R56, R88, 0x8880, RZ ;  /* 0x0000888058387816 */ /* 0x020fca00000000ff */
[----:B------:R-:W-:-:S07]  /*32a0*/  IMAD R89, R56, R23, RZ ;  /* 0x0000001738597224 */ /* 0x000fce00078e02ff */
.L_x_85:
[----:B------:R-:W-:Y:S05]  /*32b0*/  BSYNC B1 ;  /* 0x0000000000017941 */ /* 0x000fea0003800000 */
.L_x_84:
[----:B------:R-:W-:Y:S01]  /*32c0*/  @!P4 IMAD R83, R83, R22, R89 ;  /* 0x000000165353c224 */ /* 0x000fe200078e0259 */
[----:B------:R-:W-:Y:S04]  /*32d0*/  BSSY B1, `(.L_x_86) ;  /* 0x0000006000017945 */ /* 0x000fe80003800000 */
[----:B------:R0:W-:Y:S01]  /*32e0*/  @!P4 STG.E.U8 desc[UR36][R6.64+0x31], R83 ;  /* 0x000031530600c986 */ /* 0x0001e2000c101124 */
[----:B------:R-:W-:Y:S05]  /*32f0*/  @P3 BRA `(.L_x_87) ;  /* 0x00000000000c3947 */ /* 0x000fea0003800000 */
[----:B------:R-:W5:Y:S02]  /*3300*/  LDG.E.U8 R88, desc[UR36][R94.64+0x38] ;  /* 0x000038245e587981 */ /* 0x000f64000c1e1100 */
[----:B-----5:R-:W-:-:S05]  /*3310*/  PRMT R56, R88, 0x8880, RZ ;  /* 0x0000888058387816 */ /* 0x020fca00000000ff */
[----:B------:R-:W-:-:S07]  /*3320*/  IMAD R89, R56, R23, RZ ;  /* 0x0000001738597224 */ /* 0x000fce00078e02ff */
.L_x_87:
[----:B------:R-:W-:Y:S05]  /*3330*/  BSYNC B1 ;  /* 0x0000000000017941 */ /* 0x000fea0003800000 */
.L_x_86:
[----:B--2---:R-:W-:Y:S01]  /*3340*/  @!P3 IMAD R57, R84, R22, R89 ;  /* 0x000000165439b224 */ /* 0x004fe200078e0259 */
[----:B------:R-:W-:Y:S01]  /*3350*/  BSSY B1, `(.L_x_88) ;  /* 0x0000007000017945 */ /* 0x000fe20003800000 */
[----:B------:R-:W-:-:S03]  /*3360*/  IMAD.X R5, RZ, RZ, R5, P5 ;  /* 0x000000ffff057224 */ /* 0x000fc600028e0605 */
[----:B------:R2:W-:Y:S01]  /*3370*/  @!P3 STG.E.U8 desc[UR36][R92.64+0x38], R57 ;  /* 0x000038395c00b986 */ /* 0x0005e2000c101124 */
[----:B------:R-:W-:Y:S05]  /*3380*/  @P0 BRA `(.L_x_89) ;  /* 0x00000000000c0947 */ /* 0x000fea0003800000 */
[----:B------:R-:W5:Y:S02]  /*3390*/  LDG.E.U8 R88, desc[UR36][R94.64+0x39] ;  /* 0x000039245e587981 */ /* 0x000f64000c1e1100 */
[----:B-----5:R-:W-:-:S05]  /*33a0*/  PRMT R4, R88, 0x8880, RZ ;  /* 0x0000888058047816 */ /* 0x020fca00000000ff */
[----:B------:R-:W-:-:S07]  /*33b0*/  IMAD R89, R4, R23, RZ ;  /* 0x0000001704597224 */ /* 0x000fce00078e02ff */
.L_x_89:
[----:B------:R-:W-:Y:S05]  /*33c0*/  BSYNC B1 ;  /* 0x0000000000017941 */ /* 0x000fea0003800000 */
.L_x_88:
[----:B------:R-:W-:Y:S01]  /*33d0*/  @!P0 IMAD R85, R85, R22, R89 ;  /* 0x0000001655558224 */ /* 0x000fe200078e0259 */
[----:B------:R-:W-:Y:S01]  /*33e0*/  BSSY B1, `(.L_x_90) ;  /* 0x0000007000017945 */ /* 0x000fe20003800000 */
[----:B------:R-:W-:-:S03]  /*33f0*/  IMAD R56, R5, R90, RZ ;  /* 0x0000005a05387224 */ /* 0x000fc600078e02ff */
[----:B------:R0:W-:Y:S01]  /*3400*/  @!P0 STG.E.U8 desc[UR36][R92.64+0x39], R85 ;  /* 0x000039555c008986 */ /* 0x0001e2000c101124 */
[----:B------:R-:W-:Y:S05]  /*3410*/  @P2 BRA `(.L_x_91) ;  /* 0x00000000000c2947 */ /* 0x000fea0003800000 */
[----:B------:R-:W5:Y:S02]  /*3420*/  LDG.E.U8 R88, desc[UR36][R98.64+0x38] ;  /* 0x0000382462587981 */ /* 0x000f64000c1e1100 */
[----:B-----5:R-:W-:-:S05]  /*3430*/  PRMT R4, R88, 0x8880, RZ ;  /* 0x0000888058047816 */ /* 0x020fca00000000ff */
[----:B------:R-:W-:-:S07]  /*3440*/  IMAD R89, R4, R23, RZ ;  /* 0x0000001704597224 */ /* 0x000fce00078e02ff */
.L_x_91:
[----:B------:R-:W-:Y:S05]  /*3450*/  BSYNC B1 ;  /* 0x0000000000017941 */ /* 0x000fea0003800000 */
.L_x_90:
[----:B------:R-:W-:Y:S01]  /*3460*/  @!P2 IMAD R5, R86, R22, R89 ;  /* 0x000000165605a224 */ /* 0x000fe200078e0259 */
[----:B------:R-:W-:Y:S01]  /*3470*/  BSSY B1, `(.L_x_92) ;  /* 0x0000009000017945 */ /* 0x000fe20003800000 */
[C---:B--2---:R-:W-:Y:S02]  /*3480*/  IMAD R57, R103.reuse, R91, R56 ;  /* 0x0000005b67397224 */ /* 0x044fe400078e0238 */
[CC--:B------:R-:W-:Y:S01]  /*3490*/  IMAD.WIDE.U32 R96, R103.reuse, R90.reuse, R96 ;  /* 0x0000005a67607225 */ /* 0x0c0fe200078e0060 */
[----:B------:R2:W-:Y:S03]  /*34a0*/  @!P2 STG.E.U8 desc[UR36][R6.64+0x38], R5 ;  /* 0x000038050600a986 */ /* 0x0005e6000c101124 */
[----:B------:R-:W-:Y:S01]  /*34b0*/  IMAD.WIDE.U32 R90, R103, R90, R20 ;  /* 0x0000005a675a7225 */ /* 0x000fe200078e0014 */
[----:B------:R-:W-:Y:S06]  /*34c0*/  @P1 BRA `(.L_x_93) ;  /* 0x00000000000c1947 */ /* 0x000fec0003800000 */
[----:B------:R-:W5:Y:S02]  /*34d0*/  LDG.E.U8 R88, desc[UR36][R98.64+0x39] ;  /* 0x0000392462587981 */ /* 0x000f64000c1e1100 */
[----:B-----5:R-:W-:-:S05]  /*34e0*/  PRMT R4, R88, 0x8880, RZ ;  /* 0x0000888058047816 */ /* 0x020fca00000000ff */
[----:B------:R-:W-:-:S07]  /*34f0*/  IMAD R89, R4, R23, RZ ;  /* 0x0000001704597224 */ /* 0x000fce00078e02ff */
.L_x_93:
[----:B------:R-:W-:Y:S05]  /*3500*/  BSYNC B1 ;  /* 0x0000000000017941 */ /* 0x000fea0003800000 */
.L_x_92:
[----:B------:R-:W-:Y:S01]  /*3510*/  @!P1 IMAD R87, R87, R22, R89 ;  /* 0x0000001657579224 */ /* 0x000fe200078e0259 */
[----:B------:R-:W-:Y:S01]  /*3520*/  ISETP.GE.AND P2, PT, R100, 0x81, PT ;  /* 0x000000816400780c */ /* 0x000fe20003f46270 */
[----:B------:R-:W-:Y:S01]  /*3530*/  BSSY B1, `(.L_x_94) ;  /* 0x000000c000017945 */ /* 0x000fe20003800000 */
[----:B------:R-:W-:Y:S02]  /*3540*/  IADD3 R4, P5, R90, R12, RZ ;  /* 0x0000000c5a047210 */ /* 0x000fe40007fbe0ff */
[----:B------:R0:W-:Y:S01]  /*3550*/  @!P1 STG.E.U8 desc[UR36][R6.64+0x39], R87 ;  /* 0x0000395706009986 */ /* 0x0001e2000c101124 */
[----:B------:R-:W-:Y:S02]  /*3560*/  ISETP.LT.OR P1, PT, R3, 0x1, !P2 ;  /* 0x000000010300780c */ /* 0x000fe40005721670 */
[----:B--2---:R-:W-:Y:S02]  /*3570*/  IADD3.X R5, R13, R91, R57, P5, !PT ;  /* 0x0000005b0d057210 */ /* 0x004fe40002ffe439 */
[----:B------:R-:W-:-:S02]  /*3580*/  ISETP.GE.AND P0, PT, R100, 0x89, PT ;  /* 0x000000896400780c */ /* 0x000fc40003f06270 */
[----:B------:R-:W-:Y:S02]  /*3590*/  IADD3 R12, P4, P3, R14, R12, R96 ;  /* 0x0000000c0e0c7210 */ /* 0x000fe40007b9e060 */
[----:B------:R-:W-:-:S05]  /*35a0*/  ISETP.LT.OR P5, PT, R3, 0x2, !P2 ;  /* 0x000000020300780c */ /* 0x000fca00057a1670 */
[----:B0-----:R-:W-:Y:S08]  /*35b0*/  @P1 BRA `(.L_x_95) ;  /* 0x00000000000c1947 */ /* 0x001ff00003800000 */
[----:B------:R-:W3:Y:S02]  /*35c0*/  LDG.E.U8 R88, desc[UR36][R4.64] ;  /* 0x0000002404587981 */ /* 0x000ee4000c1e1100 */
[----:B---3--:R-:W-:-:S05]  /*35d0*/  PRMT R6, R88, 0x8880, RZ ;  /* 0x0000888058067816 */ /* 0x008fca00000000ff */
[----:B------:R-:W-:-:S07]  /*35e0*/  IMAD R89, R6, R23, RZ ;  /* 0x0000001706597224 */ /* 0x000fce00078e02ff */
.L_x_95:
[----:B------:R-:W-:Y:S05]  /*35f0*/  BSYNC B1 ;  /* 0x0000000000017941 */ /* 0x000fea0003800000 */
.L_x_94:
[----:B---3--:R-:W-:Y:S01]  /*3600*/  @!P1 IMAD R7, R24, R22, R89 ;  /* 0x0000001618079224 */ /* 0x008fe200078e0259 */
[----:B------:R-:W-:Y:S01]  /*3610*/  BSSY B1, `(.L_x_96) ;  /* 0x0000007000017945 */ /* 0x000fe20003800000 */
[----:B------:R-:W-:-:S03]  /*3620*/  IMAD.IADD R96, R57, 0x1, R97 ;  /* 0x0000000139607824 */ /* 0x000fc600078e0261 */
[----:B------:R0:W-:Y:S01]  /*3630*/  @!P1 STG.E.U8 desc[UR36][R8.64], R7 ;  /* 0x0000000708009986 */ /* 0x0001e2000c101124 */
[----:B------:R-:W-:Y:S05]  /*3640*/  @P5 BRA `(.L_x_97) ;  /* 0x00000000000c5947 */ /* 0x000fea0003800000 */
[----:B------:R-:W2:Y:S02]  /*3650*/  LDG.E.U8 R88, desc[UR36][R4.64+0x1] ;  /* 0x0000012404587981 */ /* 0x000ea4000c1e1100 */
[----:B--2---:R-:W-:-:S05]  /*3660*/  PRMT R6, R88, 0x8880, RZ ;  /* 0x0000888058067816 */ /* 0x004fca00000000ff */
[----:B------:R-:W-:-:S07]  /*3670*/  IMAD R89, R6, R23, RZ ;  /* 0x0000001706597224 */ /* 0x000fce00078e02ff */
.L_x_97:
[----:B------:R-:W-:Y:S05]  /*3680*/  BSYNC B1 ;  /* 0x0000000000017941 */ /* 0x000fea0003800000 */
.L_x_96:
[----:B------:R-:W-:Y:S01]  /*3690*/  ISETP.LT.OR P1, PT, R3, 0x1, !P0 ;  /* 0x000000010300780c */ /* 0x000fe20004721670 */
[----:B------:R-:W-:Y:S01]  /*36a0*/  @!P5 IMAD R25, R25, R22, R89 ;  /* 0x000000161919d224 */ /* 0x000fe200078e0259 */
[----:B------:R-:W-:Y:S01]  /*36b0*/  BSSY B1, `(.L_x_98) ;  /* 0x000000a000017945 */ /* 0x000fe20003800000 */
[----:B------:R-:W-:Y:S02]  /*36c0*/  IADD3.X R13, R21, R13, R96, P4, P3 ;  /* 0x0000000d150d7210 */ /* 0x000fe400027e6460 */
[C---:B------:R-:W-:Y:S01]  /*36d0*/  ISETP.LT.OR P4, PT, R3.reuse, 0x2, !P0 ;  /* 0x000000020300780c */ /* 0x040fe20004781670 */
[----:B------:R2:W-:Y:S01]  /*36e0*/  @!P5 STG.E.U8 desc[UR36][R8.64+0x1], R25 ;  /* 0x000001190800d986 */ /* 0x0005e2000c101124 */
[C---:B------:R-:W-:Y:S02]  /*36f0*/  ISETP.LT.OR P5, PT, R3.reuse, 0x9, !P2 ;  /* 0x000000090300780c */ /* 0x040fe400057a1670 */
[----:B------:R-:W-:-:S04]  /*3700*/  ISETP.LT.OR P3, PT, R3, 0xa, !P2 ;  /* 0x0000000a0300780c */ /* 0x000fc80005761670 */
[----:B------:R-:W-:Y:S09]  /*3710*/  @P1 BRA `(.L_x_99) ;  /* 0x00000000000c1947 */ /* 0x000ff20003800000 */
[----:B------:R-:W3:Y:S02]  /*3720*/  LDG.E.U8 R88, desc[UR36][R12.64] ;  /* 0x000000240c587981 */ /* 0x000ee4000c1e1100 */
[----:B---3--:R-:W-:-:S05]  /*3730*/  PRMT R6, R88, 0x8880, RZ ;  /* 0x0000888058067816 */ /* 0x008fca00000000ff */
[----:B------:R-:W-:-:S07]  /*3740*/  IMAD R89, R6, R23, RZ ;  /* 0x0000001706597224 */ /* 0x000fce00078e02ff */
.L_x_99:
[----:B------:R-:W-:Y:S05]  /*3750*/  BSYNC B1 ;  /* 0x0000000000017941 */ /* 0x000fea0003800000 */
.L_x_98:
[----:B0-----:R-:W-:Y:S01]  /*3760*/  @!P1 IMAD R7, R26, R22, R89 ;  /* 0x000000161a079224 */ /* 0x001fe200078e0259 */
[----:B------:R-:W-:Y:S04]  /*3770*/  BSSY B1, `(.L_x_100) ;  /* 0x0000006000017945 */ /* 0x000fe80003800000 */
[----:B------:R0:W-:Y:S01]  /*3780*/  @!P1 STG.E.U8 desc[UR36][R10.64], R7 ;  /* 0x000000070a009986 */ /* 0x0001e2000c101124 */
[----:B------:R-:W-:Y:S05]  /*3790*/  @P4 BRA `(.L_x_101) ;  /* 0x00000000000c4947 */ /* 0x000fea0003800000 */
[----:B------:R-:W3:Y:S02]  /*37a0*/  LDG.E.U8 R88, desc[UR36][R12.64+0x1] ;  /* 0x000001240c587981 */ /* 0x000ee4000c1e1100 */
[----:B---3--:R-:W-:-:S05]  /*37b0*/  PRMT R6, R88, 0x8880, RZ ;  /* 0x0000888058067816 */ /* 0x008fca00000000ff */
[----:B------:R-:W-:-:S07]  /*37c0*/  IMAD R89, R6, R23, RZ ;  /* 0x0000001706597224 */ /* 0x000fce00078e02ff */
.L_x_101:
[----:B------:R-:W-:Y:S05]  /*37d0*/  BSYNC B1 ;  /* 0x0000000000017941 */ /* 0x000fea0003800000 */
.L_x_100:
[----:B------:R-:W-:Y:S01]  /*37e0*/  @!P4 IMAD R27, R27, R22, R89 ;  /* 0x000000161b1bc224 */ /* 0x000fe200078e0259 */
[----:B------:R-:W-:Y:S04]  /*37f0*/  BSSY B1, `(.L_x_102) ;  /* 0x0000006000017945 */ /* 0x000fe80003800000 */
[----:B------:R3:W-:Y:S01]  /*3800*/  @!P4 STG.E.U8 desc[UR36][R10.64+0x1], R27 ;  /* 0x0000011b0a00c986 */ /* 0x0007e2000c101124 */
[----:B------:R-:W-:Y:S05]  /*3810*/  @P5 BRA `(.L_x_103) ;  /* 0x00000000000c5947 */ /* 0x000fea0003800000 */
[----:B------:R-:W5:Y:S02]  /*3820*/  LDG.E.U8 R88, desc[UR36][R4.64+0x8] ;  /* 0x0000082404587981 */ /* 0x000f64000c1e1100 */
[----:B-----5:R-:W-:-:S05]  /*3830*/  PRMT R6, R88, 0x8880, RZ ;  /* 0x0000888058067816 */ /* 0x020fca00000000ff */
[----:B------:R-:W-:-:S07]  /*3840*/  IMAD R89, R6, R23, RZ ;  /* 0x0000001706597224 */ /* 0x000fce00078e02ff */
.L_x_103:
[----:B------:R-:W-:Y:S05]  /*3850*/  BSYNC B1 ;  /* 0x0000000000017941 */ /* 0x000fea0003800000 */
.L_x_102:
[----:B0-----:R-:W-:Y:S01]  /*3860*/  @!P5 IMAD R7, R28, R22, R89 ;  /* 0x000000161c07d224 */ /* 0x001fe200078e0259 */
[----:B------:R-:W-:Y:S04]  /*3870*/  BSSY B1, `(.L_x_104) ;  /* 0x0000006000017945 */ /* 0x000fe80003800000 */
[----:B------:R0:W-:Y:S01]  /*3880*/  @!P5 STG.E.U8 desc[UR36][R8.64+0x8], R7 ;  /* 0x000008070800d986 */ /* 0x0001e2000c101124 */
[----:B------:R-:W-:Y:S05]  /*3890*/  @P3 BRA `(.L_x_105) ;  /* 0x00000000000c3947 */ /* 0x000fea0003800000 */
[----:B------:R-:W5:Y:S02]  /*38a0*/  LDG.E.U8 R88, desc[UR36][R4.64+0x9] ;  /* 0x0000092404587981 */ /* 0x000f64000c1e1100 */
[----:B-----5:R-:W-:-:S05]  /*38b0*/  PRMT R6, R88, 0x8880, RZ ;  /* 0x0000888058067816 */ /* 0x020fca00000000ff */
[----:B------:R-:W-:-:S07]  /*38c0*/  IMAD R89, R6, R23, RZ ;  /* 0x0000001706597224 */ /* 0x000fce00078e02ff */
.L_x_105:
[----:B------:R-:W-:Y:S05]  /*38d0*/  BSYNC B1 ;  /* 0x0000000000017941 */ /* 0x000fea0003800000 */
.L_x_104:
[----:B------:R-:W-:Y:S01]  /*38e0*/  ISETP.LT.OR P5, PT, R3, 0x9, !P0 ;  /* 0x000000090300780c */ /* 0x000fe200047a1670 */
[----:B------:R-:W-:Y:S01]  /*38f0*/  @!P3 IMAD R29, R29, R22, R89 ;  /* 0x000000161d1db224 */ /* 0x000fe200078e0259 */
        /* <DEDUP_REMOVED lines=9> */
.L_x_107:
[----:B------:R-:W-:Y:S05]  /*3990*/  BSYNC B1 ;  /* 0x0000000000017941 */ /* 0x000fea0003800000 */
.L_x_106:
[----:B0-----:R-:W-:Y:S01]  /*39a0*/  @!P5 IMAD R7, R30, R22, R89 ;  /* 0x000000161e07d224 */ /* 0x001fe200078e0259 */
[----:B------:R-:W-:Y:S04]  /*39b0*/  BSSY B1, `(.L_x_108) ;  /* 0x0000006000017945 */ /* 0x000fe80003800000 */
[----:B------:R0:W-:Y:S01]  /*39c0*/  @!P5 STG.E.U8 desc[UR36][R10.64+0x8], R7 ;  /* 0x000008070a00d986 */ /* 0x0001e2000c101124 */
[----:B------:R-:W-:Y:S05]  /*39d0*/  @P4 BRA `(.L_x_109) ;  /* 0x00000000000c4947 */ /* 0x000fea0003800000 */
[----:B------:R-:W5:Y:S02]  /*39e0*/  LDG.E.U8 R88, desc[UR36][R12.64+0x9] ;  /* 0x000009240c587981 */ /* 0x000f64000c1e1100 */
[----:B-----5:R-:W-:-:S05]  /*39f0*/  PRMT R6, R88, 0x8880, RZ ;  /* 0x0000888058067816 */ /* 0x020fca00000000ff */
[----:B------:R-:W-:-:S07]  /*3a00*/  IMAD R89, R6, R23, RZ ;  /* 0x0000001706597224 */ /* 0x000fce00078e02ff */
.L_x_109:
[----:B------:R-:W-:Y:S05]  /*3a10*/  BSYNC B1 ;  /* 0x0000000000017941 */ /* 0x000fea0003800000 */
.L_x_108:
[----:B------:R-:W-:Y:S01]  /*3a20*/  @!P4 IMAD R31, R31, R22, R89 ;  /* 0x000000161f1fc224 */ /* 0x000fe200078e0259 */
[----:B------:R-:W-:Y:S04]  /*3a30*/  BSSY B1, `(.L_x_110) ;  /* 0x0000006000017945 */ /* 0x000fe80003800000 */
[----:B------:R0:W-:Y:S01]  /*3a40*/  @!P4 STG.E.U8 desc[UR36][R10.64+0x9], R31 ;  /* 0x0000091f0a00c986 */ /* 0x0001e2000c101124 */
[----:B------:R-:W-:Y:S05]  /*3a50*/  @P3 BRA `(.L_x_111) ;  /* 0x00000000000c3947 */ /* 0x000fea0003800000 */
[----:B------:R-:W5:Y:S02]  /*3a60*/  LDG.E.U8 R88, desc[UR36][R4.64+0x10] ;  /* 0x0000102404587981 */ /* 0x000f64000c1e1100 */
[----:B-----5:R-:W-:-:S05]  /*3a70*/  PRMT R6, R88, 0x8880, RZ ;  /* 0x0000888058067816 */ /* 0x020fca00000000ff */
[----:B------:R-:W-:-:S07]  /*3a80*/  IMAD R89, R6, R23, RZ ;  /* 0x0000001706597224 */ /* 0x000fce00078e02ff */
.L_x_111:
[----:B------:R-:W-:Y:S05]  /*3a90*/  BSYNC B1 ;  /* 0x0000000000017941 */ /* 0x000fea0003800000 */
.L_x_110:
[----:B0-----:R-:W-:Y:S01]  /*3aa0*/  @!P3 IMAD R7, R32, R22, R89 ;  /* 0x000000162007b224 */ /* 0x001fe200078e0259 */
[----:B------:R-:W-:Y:S04]  /*3ab0*/  BSSY B1, `(.L_x_112) ;  /* 0x0000006000017945 */ /* 0x000fe80003800000 */
[----:B------:R0:W-:Y:S01]  /*3ac0*/  @!P3 STG.E.U8 desc[UR36][R8.64+0x10], R7 ;  /* 0x000010070800b986 */ /* 0x0001e2000c101124 */
[----:B------:R-:W-:Y:S05]  /*3ad0*/  @P1 BRA `(.L_x_113) ;  /* 0x00000000000c1947 */ /* 0x000fea0003800000 */
[----:B------:R-:W5:Y:S02]  /*3ae0*/  LDG.E.U8 R88, desc[UR36][R4.64+0x11] ;  /* 0x0000112404587981 */ /* 0x000f64000c1e1100 */
[----:B-----5:R-:W-:-:S05]  /*3af0*/  PRMT R6, R88, 0x8880, RZ ;  /* 0x0000888058067816 */ /* 0x020fca00000000ff */
[----:B------:R-:W-:-:S07]  /*3b00*/  IMAD R89, R6, R23, RZ ;  /* 0x0000001706597224 */ /* 0x000fce00078e02ff */
.L_x_113:
[----:B------:R-:W-:Y:S05]  /*3b10*/  BSYNC B1 ;  /* 0x0000000000017941 */ /* 0x000fea0003800000 */
.L_x_112:
        /* <DEDUP_REMOVED lines=11> */
.L_x_115:
[----:B------:R-:W-:Y:S05]  /*3bd0*/  BSYNC B1 ;  /* 0x0000000000017941 */ /* 0x000fea0003800000 */
.L_x_114:
[----:B0-----:R-:W-:Y:S01]  /*3be0*/  @!P4 IMAD R7, R34, R22, R89 ;  /* 0x000000162207c224 */ /* 0x001fe200078e0259 */
[----:B------:R-:W-:Y:S04]  /*3bf0*/  BSSY B1, `(.L_x_116) ;  /* 0x0000006000017945 */ /* 0x000fe80003800000 */
[----:B------:R0:W-:Y:S01]  /*3c00*/  @!P4 STG.E.U8 desc[UR36][R10.64+0x10], R7 ;  /* 0x000010070a00c986 */ /* 0x0001e2000c101124 */
[----:B------:R-:W-:Y:S05]  /*3c10*/  @P3 BRA `(.L_x_117) ;  /* 0x00000000000c3947 */ /* 0x000fea0003800000 */
[----:B------:R-:W5:Y:S02]  /*3c20*/  LDG.E.U8 R88, desc[UR36][R12.64+0x11] ;  /* 0x000011240c587981 */ /* 0x000f64000c1e1100 */
[----:B-----5:R-:W-:-:S05]  /*3c30*/  PRMT R6, R88, 0x8880, RZ ;  /* 0x0000888058067816 */ /* 0x020fca00000000ff */
[----:B------:R-:W-:-:S07]  /*3c40*/  IMAD R89, R6, R23, RZ ;  /* 0x0000001706597224 */ /* 0x000fce00078e02ff */
.L_x_117:
[----:B------:R-:W-:Y:S05]  /*3c50*/  BSYNC B1 ;  /* 0x0000000000017941 */ /* 0x000fea0003800000 */
.L_x_116:
[----:B------:R-:W-:Y:S01]  /*3c60*/  @!P3 IMAD R35, R35, R22, R89 ;  /* 0x000000162323b224 */ /* 0x000fe200078e0259 */
[----:B------:R-:W-:Y:S04]  /*3c70*/  BSSY B1, `(.L_x_118) ;  /* 0x0000006000017945 */ /* 0x000fe80003800000 */
[----:B------:R0:W-:Y:S01]  /*3c80*/  @!P3 STG.E.U8 desc[UR36][R10.64+0x11], R35 ;  /* 0x000011230a00b986 */ /* 0x0001e2000c101124 */
[----:B------:R-:W-:Y:S05]  /*3c90*/  @P5 BRA `(.L_x_119) ;  /* 0x00000000000c5947 */ /* 0x000fea0003800000 */
[----:B------:R-:W5:Y:S02]  /*3ca0*/  LDG.E.U8 R88, desc[UR36][R4.64+0x18] ;  /* 0x0000182404587981 */ /* 0x000f64000c1e1100 */
[----:B-----5:R-:W-:-:S05]  /*3cb0*/  PRMT R6, R88, 0x8880, RZ ;  /* 0x0000888058067816 */ /* 0x020fca00000000ff */
[----:B------:R-:W-:-:S07]  /*3cc0*/  IMAD R89, R6, R23, RZ ;  /* 0x0000001706597224 */ /* 0x000fce00078e02ff */
.L_x_119:
[----:B------:R-:W-:Y:S05]  /*3cd0*/  BSYNC B1 ;  /* 0x0000000000017941 */ /* 0x000fea0003800000 */
.L_x_118:
[----:B0-----:R-:W-:Y:S01]  /*3ce0*/  @!P5 IMAD R7, R36, R22, R89 ;  /* 0x000000162407d224 */ /* 0x001fe200078e0259 */
[----:B------:R-:W-:Y:S04]  /*3cf0*/  BSSY B1, `(.L_x_120) ;  /* 0x0000006000017945 */ /* 0x000fe80003800000 */
[----:B------:R0:W-:Y:S01]  /*3d00*/  @!P5 STG.E.U8 desc[UR36][R8.64+0x18], R7 ;  /* 0x000018070800d986 */ /* 0x0001e2000c101124 */
[----:B------:R-:W-:Y:S05]  /*3d10*/  @P1 BRA `(.L_x_121) ;  /* 0x00000000000c1947 */ /* 0x000fea0003800000 */
[----:B------:R-:W5:Y:S02]  /*3d20*/  LDG.E.U8 R88, desc[UR36][R4.64+0x19] ;  /* 0x0000192404587981 */ /* 0x000f64000c1e1100 */
[----:B-----5:R-:W-:-:S05]  /*3d30*/  PRMT R6, R88, 0x8880, RZ ;  /* 0x0000888058067816 */ /* 0x020fca00000000ff */
[----:B------:R-:W-:-:S07]  /*3d40*/  IMAD R89, R6, R23, RZ ;  /* 0x0000001706597224 */ /* 0x000fce00078e02ff */
.L_x_121:
[----:B------:R-:W-:Y:S05]  /*3d50*/  BSYNC B1 ;  /* 0x0000000000017941 */ /* 0x000fea0003800000 */
.L_x_120:
        /* <DEDUP_REMOVED lines=11> */
.L_x_123:
[----:B------:R-:W-:Y:S05]  /*3e10*/  BSYNC B1 ;  /* 0x0000000000017941 */ /* 0x000fea0003800000 */
.L_x_122:
[----:B0-----:R-:W-:Y:S01]  /*3e20*/  @!P4 IMAD R7, R38, R22, R89 ;  /* 0x000000162607c224 */ /* 0x001fe200078e0259 */
[----:B------:R-:W-:Y:S04]  /*3e30*/  BSSY B1, `(.L_x_124) ;  /* 0x0000006000017945 */ /* 0x000fe80003800000 */
[----:B------:R0:W-:Y:S01]  /*3e40*/  @!P4 STG.E.U8 desc[UR36][R10.64+0x18], R7 ;  /* 0x000018070a00c986 */ /* 0x0001e2000c101124 */
[----:B------:R-:W-:Y:S05]  /*3e50*/  @P3 BRA `(.L_x_125) ;  /* 0x00000000000c3947 */ /* 0x000fea0003800000 */
[----:B------:R-:W5:Y:S02]  /*3e60*/  LDG.E.U8 R88, desc[UR36][R12.64+0x19] ;  /* 0x000019240c587981 */ /* 0x000f64000c1e1100 */
[----:B-----5:R-:W-:-:S05]  /*3e70*/  PRMT R6, R88, 0x8880, RZ ;  /* 0x0000888058067816 */ /* 0x020fca00000000ff */
[----:B------:R-:W-:-:S07]  /*3e80*/  IMAD R89, R6, R23, RZ ;  /* 0x0000001706597224 */ /* 0x000fce00078e02ff */
.L_x_125:
[----:B------:R-:W-:Y:S05]  /*3e90*/  BSYNC B1 ;  /* 0x0000000000017941 */ /* 0x000fea0003800000 */
.L_x_124:
[----:B------:R-:W-:Y:S01]  /*3ea0*/  @!P3 IMAD R39, R39, R22, R89 ;  /* 0x000000162727b224 */ /* 0x000fe200078e0259 */
[----:B------:R-:W-:Y:S04]  /*3eb0*/  BSSY B1, `(.L_x_126) ;  /* 0x0000006000017945 */ /* 0x000fe80003800000 */
[----:B------:R0:W-:Y:S01]  /*3ec0*/  @!P3 STG.E.U8 desc[UR36][R10.64+0x19], R39 ;  /* 0x000019270a00b986 */ /* 0x0001e2000c101124 */
[----:B------:R-:W-:Y:S05]  /*3ed0*/  @P5 BRA `(.L_x_127) ;  /* 0x00000000000c5947 */ /* 0x000fea0003800000 */
[----:B------:R-:W5:Y:S02]  /*3ee0*/  LDG.E.U8 R88, desc[UR36][R4.64+0x20] ;  /* 0x0000202404587981 */ /* 0x000f64000c1e1100 */
[----:B-----5:R-:W-:-:S05]  /*3ef0*/  PRMT R6, R88, 0x8880, RZ ;  /* 0x0000888058067816 */ /* 0x020fca00000000ff */
[----:B------:R-:W-:-:S07]  /*3f00*/  IMAD R89, R6, R23, RZ ;  /* 0x0000001706597224 */ /* 0x000fce00078e02ff */
.L_x_127:
[----:B------:R-:W-:Y:S05]  /*3f10*/  BSYNC B1 ;  /* 0x0000000000017941 */ /* 0x000fea0003800000 */
.L_x_126:
[----:B0-----:R-:W-:Y:S01]  /*3f20*/  @!P5 IMAD R7, R40, R22, R89 ;  /* 0x000000162807d224 */ /* 0x001fe200078e0259 */
[----:B------:R-:W-:Y:S04]  /*3f30*/  BSSY B1, `(.L_x_128) ;  /* 0x0000006000017945 */ /* 0x000fe80003800000 */
[----:B------:R0:W-:Y:S01]  /*3f40*/  @!P5 STG.E.U8 desc[UR36][R8.64+0x20], R7 ;  /* 0x000020070800d986 */ /* 0x0001e2000c101124 */
[----:B------:R-:W-:Y:S05]  /*3f50*/  @P1 BRA `(.L_x_129) ;  /* 0x00000000000c1947 */ /* 0x000fea0003800000 */
[----:B------:R-:W5:Y:S02]  /*3f60*/  LDG.E.U8 R88, desc[UR36][R4.64+0x21] ;  /* 0x0000212404587981 */ /* 0x000f64000c1e1100 */
[----:B-----5:R-:W-:-:S05]  /*3f70*/  PRMT R6, R88, 0x8880, RZ ;  /* 0x0000888058067816 */ /* 0x020fca00000000ff */
[----:B------:R-:W-:-:S07]  /*3f80*/  IMAD R89, R6, R23, RZ ;  /* 0x0000001706597224 */ /* 0x000fce00078e02ff */
.L_x_129:
[----:B------:R-:W-:Y:S05]  /*3f90*/  BSYNC B1 ;  /* 0x0000000000017941 */ /* 0x000fea0003800000 */
.L_x_128:
        /* <DEDUP_REMOVED lines=11> */
.L_x_131:
[----:B------:R-:W-:Y:S05]  /*4050*/  BSYNC B1 ;  /* 0x0000000000017941 */ /* 0x000fea0003800000 */
.L_x_130:
[----:B0-----:R-:W-:Y:S01]  /*4060*/  @!P4 IMAD R7, R42, R22, R89 ;  /* 0x000000162a07c224 */ /* 0x001fe200078e0259 */
[----:B------:R-:W-:Y:S04]  /*4070*/  BSSY B1, `(.L_x_132) ;  /* 0x0000006000017945 */ /* 0x000fe80003800000 */
[----:B------:R0:W-:Y:S01]  /*4080*/  @!P4 STG.E.U8 desc[UR36][R10.64+0x20], R7 ;  /* 0x000020070a00c986 */ /* 0x0001e2000c101124 */
[----:B------:R-:W-:Y:S05]  /*4090*/  @P3 BRA `(.L_x_133) ;  /* 0x00000000000c3947 */ /* 0x000fea0003800000 */
[----:B------:R-:W5:Y:S02]  /*40a0*/  LDG.E.U8 R88, desc[UR36][R12.64+0x21] ;  /* 0x000021240c587981 */ /* 0x000f64000c1e1100 */
[----:B-----5:R-:W-:-:S05]  /*40b0*/  PRMT R6, R88, 0x8880, RZ ;  /* 0x0000888058067816 */ /* 0x020fca00000000ff */
[----:B------:R-:W-:-:S07]  /*40c0*/  IMAD R89, R6, R23, RZ ;  /* 0x0000001706597224 */ /* 0x000fce00078e02ff */
.L_x_133:
[----:B------:R-:W-:Y:S05]  /*40d0*/  BSYNC B1 ;  /* 0x0000000000017941 */ /* 0x000fea0003800000 */
.L_x_132:
[----:B------:R-:W-:Y:S01]  /*40e0*/  @!P3 IMAD R43, R43, R22, R89 ;  /* 0x000000162b2bb224 */ /* 0x000fe200078e0259 */
[----:B------:R-:W-:Y:S04]  /*40f0*/  BSSY B1, `(.L_x_134) ;  /* 0x0000006000017945 */ /* 0x000fe80003800000 */
[----:B------:R0:W-:Y:S01]  /*4100*/  @!P3 STG.E.U8 desc[UR36][R10.64+0x21], R43 ;  /* 0x0000212b0a00b986 */ /* 0x0001e2000c101124 */
[----:B------:R-:W-:Y:S05]  /*4110*/  @P5 BRA `(.L_x_135) ;  /* 0x00000000000c5947 */ /* 0x000fea0003800000 */
[----:B------:R-:W5:Y:S02]  /*4120*/  LDG.E.U8 R88, desc[UR36][R4.64+0x28] ;  /* 0x0000282404587981 */ /* 0x000f64000c1e1100 */
[----:B-----5:R-:W-:-:S05]  /*4130*/  PRMT R6, R88, 0x8880, RZ ;  /* 0x0000888058067816 */ /* 0x020fca00000000ff */
[----:B------:R-:W-:-:S07]  /*4140*/  IMAD R89, R6, R23, RZ ;  /* 0x0000001706597224 */ /* 0x000fce00078e02ff */
.L_x_135:
[----:B------:R-:W-:Y:S05]  /*4150*/  BSYNC B1 ;  /* 0x0000000000017941 */ /* 0x000fea0003800000 */
.L_x_134:
[----:B0-----:R-:W-:Y:S01]  /*4160*/  @!P5 IMAD R7, R44, R22, R89 ;  /* 0x000000162c07d224 */ /* 0x001fe200078e0259 */
[----:B------:R-:W-:Y:S04]  /*4170*/  BSSY B1, `(.L_x_136) ;  /* 0x0000006000017945 */ /* 0x000fe80003800000 */
[----:B------:R0:W-:Y:S01]  /*4180*/  @!P5 STG.E.U8 desc[UR36][R8.64+0x28], R7 ;  /* 0x000028070800d986 */ /* 0x0001e2000c101124 */
[----:B------:R-:W-:Y:S05]  /*4190*/  @P1 BRA `(.L_x_137) ;  /* 0x00000000000c1947 */ /* 0x000fea0003800000 */
[----:B------:R-:W5:Y:S02]  /*41a0*/  LDG.E.U8 R88, desc[UR36][R4.64+0x29] ;  /* 0x0000292404587981 */ /* 0x000f64000c1e1100 */
[----:B-----5:R-:W-:-:S05]  /*41b0*/  PRMT R6, R88, 0x8880, RZ ;  /* 0x0000888058067816 */ /* 0x020fca00000000ff */
[----:B------:R-:W-:-:S07]  /*41c0*/  IMAD R89, R6, R23, RZ ;  /* 0x0000001706597224 */ /* 0x000fce00078e02ff */
.L_x_137:
[----:B------:R-:W-:Y:S05]  /*41d0*/  BSYNC B1 ;  /* 0x0000000000017941 */ /* 0x000fea0003800000 */
.L_x_136:
        /* <DEDUP_REMOVED lines=11> */
.L_x_139:
[----:B------:R-:W-:Y:S05]  /*4290*/  BSYNC B1 ;  /* 0x0000000000017941 */ /* 0x000fea0003800000 */
.L_x_138:
[----:B0-----:R-:W-:Y:S01]  /*42a0*/  @!P4 IMAD R7, R46, R22, R89 ;  /* 0x000000162e07c224 */ /* 0x001fe200078e0259 */
[----:B------:R-:W-:Y:S04]  /*42b0*/  BSSY B1, `(.L_x_140) ;  /* 0x0000006000017945 */ /* 0x000fe80003800000 */
[----:B------:R0:W-:Y:S01]  /*42c0*/  @!P4 STG.E.U8 desc[UR36][R10.64+0x28], R7 ;  /* 0x000028070a00c986 */ /* 0x0001e2000c101124 */
[----:B------:R-:W-:Y:S05]  /*42d0*/  @P3 BRA `(.L_x_141) ;  /* 0x00000000000c3947 */ /* 0x000fea0003800000 */
[----:B------:R-:W5:Y:S02]  /*42e0*/  LDG.E.U8 R88, desc[UR36][R12.64+0x29] ;  /* 0x000029240c587981 */ /* 0x000f64000c1e1100 */
[----:B-----5:R-:W-:-:S05]  /*42f0*/  PRMT R6, R88, 0x8880, RZ ;  /* 0x0000888058067816 */ /* 0x020fca00000000ff */
[----:B------:R-:W-:-:S07]  /*4300*/  IMAD R89, R6, R23, RZ ;  /* 0x0000001706597224 */ /* 0x000fce00078e02ff */
.L_x_141:
[----:B------:R-:W-:Y:S05]  /*4310*/  BSYNC B1 ;  /* 0x0000000000017941 */ /* 0x000fea0003800000 */
.L_x_140:
[----:B------:R-:W-:Y:S01]  /*4320*/  @!P3 IMAD R47, R47, R22, R89 ;  /* 0x000000162f2fb224 */ /* 0x000fe200078e0259 */
[----:B------:R-:W-:Y:S04]  /*4330*/  BSSY B1, `(.L_x_142) ;  /* 0x0000006000017945 */ /* 0x000fe80003800000 */
[----:B------:R0:W-:Y:S01]  /*4340*/  @!P3 STG.E.U8 desc[UR36][R10.64+0x29], R47 ;  /* 0x0000292f0a00b986 */ /* 0x0001e2000c101124 */
[----:B------:R-:W-:Y:S05]  /*4350*/  @P5 BRA `(.L_x_143) ;  /* 0x00000000000c5947 */ /* 0x000fea0003800000 */
[----:B------:R-:W5:Y:S02]  /*4360*/  LDG.E.U8 R88, desc[UR36][R4.64+0x30] ;  /* 0x0000302404587981 */ /* 0x000f64000c1e1100 */
[----:B-----5:R-:W-:-:S05]  /*4370*/  PRMT R6, R88, 0x8880, RZ ;  /* 0x0000888058067816 */ /* 0x020fca00000000ff */
[----:B------:R-:W-:-:S07]  /*4380*/  IMAD R89, R6, R23, RZ ;  /* 0x0000001706597224 */ /* 0x000fce00078e02ff */
.L_x_143:
[----:B------:R-:W-:Y:S05]  /*4390*/  BSYNC B1 ;  /* 0x0000000000017941 */ /* 0x000fea0003800000 */
.L_x_142:
[----:B0-----:R-:W-:Y:S01]  /*43a0*/  @!P5 IMAD R7, R48, R22, R89 ;  /* 0x000000163007d224 */ /* 0x001fe200078e0259 */
[----:B------:R-:W-:Y:S04]  /*43b0*/  BSSY B1, `(.L_x_144) ;  /* 0x0000006000017945 */ /* 0x000fe80003800000 */
[----:B------:R0:W-:Y:S01]  /*43c0*/  @!P5 STG.E.U8 desc[UR36][R8.64+0x30], R7 ;  /* 0x000030070800d986 */ /* 0x0001e2000c101124 */
[----:B------:R-:W-:Y:S05]  /*43d0*/  @P1 BRA `(.L_x_145) ;  /* 0x00000000000c1947 */ /* 0x000fea0003800000 */
[----:B------:R-:W5:Y:S02]  /*43e0*/  LDG.E.U8 R88, desc[UR36][R4.64+0x31] ;  /* 0x0000312404587981 */ /* 0x000f64000c1e1100 */
[----:B-----5:R-:W-:-:S05]  /*43f0*/  PRMT R6, R88, 0x8880, RZ ;  /* 0x0000888058067816 */ /* 0x020fca00000000ff */
[----:B------:R-:W-:-:S07]  /*4400*/  IMAD R89, R6, R23, RZ ;  /* 0x0000001706597224 */ /* 0x000fce00078e02ff */
.L_x_145:
[----:B------:R-:W-:Y:S05]  /*4410*/  BSYNC B1 ;  /* 0x0000000000017941 */ /* 0x000fea0003800000 */
.L_x_144:
[----:B------:R-:W-:Y:S01]  /*4420*/  ISETP.LT.OR P4, PT, R3, 0x31, !P0 ;  /* 0x000000310300780c */ /* 0x000fe20004781670 */
[----:B------:R-:W-:Y:S01]  /*4430*/  @!P1 IMAD R49, R49, R22, R89 ;  /* 0x0000001631319224 */ /* 0x000fe200078e0259 */
[----:B------:R-:W-:Y:S01]  /*4440*/  BSSY B1, `(.L_x_146) ;  /* 0x000000a000017945 */ /* 0x000fe20003800000 */
[C---:B------:R-:W-:Y:S02]  /*4450*/  ISETP.LT.OR P3, PT, R3.reuse, 0x32, !P0 ;  /* 0x000000320300780c */ /* 0x040fe40004761670 */
[C---:B------:R-:W-:Y:S01]  /*4460*/  ISETP.LT.OR P5, PT, R3.reuse, 0x39, !P0 ;  /* 0x000000390300780c */ /* 0x040fe200047a1670 */
[----:B------:R0:W-:Y:S01]  /*4470*/  @!P1 STG.E.U8 desc[UR36][R8.64+0x31], R49 ;  /* 0x0000313108009986 */ /* 0x0001e2000c101124 */
[C---:B------:R-:W-:Y:S02]  /*4480*/  ISETP.LT.OR P1, PT, R3.reuse, 0x39, !P2 ;  /* 0x000000390300780c */ /* 0x040fe40005721670 */
[----:B------:R-:W-:-:S04]  /*4490*/  ISETP.LT.OR P2, PT, R3, 0x3a, !P2 ;  /* 0x0000003a0300780c */ /* 0x000fc80005741670 */
[----:B------:R-:W-:Y:S09]  /*44a0*/  @P4 BRA `(.L_x_147) ;  /* 0x00000000000c4947 */ /* 0x000ff20003800000 */
[----:B------:R-:W5:Y:S02]  /*44b0*/  LDG.E.U8 R88, desc[UR36][R12.64+0x30] ;  /* 0x000030240c587981 */ /* 0x000f64000c1e1100 */
[----:B-----5:R-:W-:-:S05]  /*44c0*/  PRMT R6, R88, 0x8880, RZ ;  /* 0x0000888058067816 */ /* 0x020fca00000000ff */
[----:B------:R-:W-:-:S07]  /*44d0*/  IMAD R89, R6, R23, RZ ;  /* 0x0000001706597224 */ /* 0x000fce00078e02ff */
.L_x_147:
[----:B------:R-:W-:Y:S05]  /*44e0*/  BSYNC B1 ;  /* 0x0000000000017941 */ /* 0x000fea0003800000 */
.L_x_146:
[----:B0-----:R-:W-:Y:S01]  /*44f0*/  @!P4 IMAD R7, R50, R22, R89 ;  /* 0x000000163207c224 */ /* 0x001fe200078e0259 */
[----:B------:R-:W-:Y:S04]  /*4500*/  BSSY B1, `(.L_x_148) ;  /* 0x0000006000017945 */ /* 0x000fe80003800000 */
[----:B------:R0:W-:Y:S01]  /*4510*/  @!P4 STG.E.U8 desc[UR36][R10.64+0x30], R7 ;  /* 0x000030070a00c986 */ /* 0x0001e2000c101124 */
[----:B------:R-:W-:Y:S05]  /*4520*/  @P3 BRA `(.L_x_149) ;  /* 0x00000000000c3947 */ /* 0x000fea0003800000 */
[----:B------:R-:W5:Y:S02]  /*4530*/  LDG.E.U8 R88, desc[UR36][R12.64+0x31] ;  /* 0x000031240c587981 */ /* 0x000f64000c1e1100 */
[----:B-----5:R-:W-:-:S05]  /*4540*/  PRMT R6, R88, 0x8880, RZ ;  /* 0x0000888058067816 */ /* 0x020fca00000000ff */
[----:B------:R-:W-:-:S07]  /*4550*/  IMAD R89, R6, R23, RZ ;  /* 0x0000001706597224 */ /* 0x000fce00078e02ff */
.L_x_149:
[----:B------:R-:W-:Y:S05]  /*4560*/  BSYNC B1 ;  /* 0x0000000000017941 */ /* 0x000fea0003800000 */
.L_x_148:
[----:B------:R-:W-:Y:S01]  /*4570*/  @!P3 IMAD R51, R51, R22, R89 ;  /* 0x000000163333b224 */ /* 0x000fe200078e0259 */
[----:B------:R-:W-:Y:S04]  /*4580*/  BSSY B1, `(.L_x_150) ;  /* 0x0000006000017945 */ /* 0x000fe80003800000 */
[----:B------:R0:W-:Y:S01]  /*4590*/  @!P3 STG.E.U8 desc[UR36][R10.64+0x31], R51 ;  /* 0x000031330a00b986 */ /* 0x0001e2000c101124 */
[----:B------:R-:W-:Y:S05]  /*45a0*/  @P1 BRA `(.L_x_151) ;  /* 0x00000000000c1947 */ /* 0x000fea0003800000 */
[----:B------:R-:W5:Y:S02]  /*45b0*/  LDG.E.U8 R88, desc[UR36][R4.64+0x38] ;  /* 0x0000382404587981 */ /* 0x000f64000c1e1100 */
[----:B-----5:R-:W-:-:S05]  /*45c0*/  PRMT R6, R88, 0x8880, RZ ;  /* 0x0000888058067816 */ /* 0x020fca00000000ff */
[----:B------:R-:W-:-:S07]  /*45d0*/  IMAD R89, R6, R23, RZ ;  /* 0x0000001706597224 */ /* 0x000fce00078e02ff */
.L_x_151:
[----:B------:R-:W-:Y:S05]  /*45e0*/  BSYNC B1 ;  /* 0x0000000000017941 */ /* 0x000fea0003800000 */
.L_x_150:
[----:B0-----:R-:W-:Y:S01]  /*45f0*/  @!P1 IMAD R7, R52, R22, R89 ;  /* 0x0000001634079224 */ /* 0x001fe200078e0259 */
[----:B------:R-:W-:Y:S04]  /*4600*/  BSSY B1, `(.L_x_152) ;  /* 0x0000006000017945 */ /* 0x000fe80003800000 */
[----:B------:R0:W-:Y:S01]  /*4610*/  @!P1 STG.E.U8 desc[UR36][R8.64+0x38], R7 ;  /* 0x0000380708009986 */ /* 0x0001e2000c101124 */
[----:B------:R-:W-:Y:S05]  /*4620*/  @P2 BRA `(.L_x_153) ;  /* 0x00000000000c2947 */ /* 0x000fea0003800000 */
[----:B------:R-:W5:Y:S02]  /*4630*/  LDG.E.U8 R88, desc[UR36][R4.64+0x39] ;  /* 0x0000392404587981 */ /* 0x000f64000c1e1100 */
[----:B-----5:R-:W-:-:S05]  /*4640*/  PRMT R6, R88, 0x8880, RZ ;  /* 0x0000888058067816 */ /* 0x020fca00000000ff */
[----:B------:R-:W-:-:S07]  /*4650*/  IMAD R89, R6, R23, RZ ;  /* 0x0000001706597224 */ /* 0x000fce00078e02ff */
.L_x_153:
[----:B------:R-:W-:Y:S05]  /*4660*/  BSYNC B1 ;  /* 0x0000000000017941 */ /* 0x000fea0003800000 */
.L_x_152:
[----:B------:R-:W-:Y:S01]  /*4670*/  @!P2 IMAD R53, R53, R22, R89 ;  /* 0x000000163535a224 */ /* 0x000fe200078e0259 */
[----:B------:R-:W-:Y:S04]  /*4680*/  BSSY B1, `(.L_x_154) ;  /* 0x0000006000017945 */ /* 0x000fe80003800000 */
[----:B------:R0:W-:Y:S01]  /*4690*/  @!P2 STG.E.U8 desc[UR36][R8.64+0x39], R53 ;  /* 0x000039350800a986 */ /* 0x0001e2000c101124 */
[----:B------:R-:W-:Y:S05]  /*46a0*/  @P5 BRA `(.L_x_155) ;  /* 0x00000000000c5947 */ /* 0x000fea0003800000 */
[----:B------:R-:W5:Y:S02]  /*46b0*/  LDG.E.U8 R88, desc[UR36][R12.64+0x38] ;  /* 0x000038240c587981 */ /* 0x000f64000c1e1100 */
[----:B-----5:R-:W-:-:S05]  /*46c0*/  PRMT R4, R88, 0x8880, RZ ;  /* 0x0000888058047816 */ /* 0x020fca00000000ff */
[----:B------:R-:W-:-:S07]  /*46d0*/  IMAD R89, R4, R23, RZ ;  /* 0x0000001704597224 */ /* 0x000fce00078e02ff */
.L_x_155:
[----:B------:R-:W-:Y:S05]  /*46e0*/  BSYNC B1 ;  /* 0x0000000000017941 */ /* 0x000fea0003800000 */
.L_x_154:
[----:B------:R-:W-:Y:S01]  /*46f0*/  @!P5 IMAD R5, R54, R22, R89 ;  /* 0x000000163605d224 */ /* 0x000fe200078e0259 */
[----:B------:R-:W-:Y:S01]  /*4700*/  ISETP.LT.OR P0, PT, R3, 0x3a, !P0 ;  /* 0x0000003a0300780c */ /* 0x000fe20004701670 */
[----:B------:R-:W-:Y:S03]  /*4710*/  BSSY B1, `(.L_x_156) ;  /* 0x0000006000017945 */ /* 0x000fe60003800000 */
[----:B------:R0:W-:Y:S09]  /*4720*/  @!P5 STG.E.U8 desc[UR36][R10.64+0x38], R5 ;  /* 0x000038050a00d986 */ /* 0x0001f2000c101124 */
[----:B------:R-:W-:Y:S05]  /*4730*/  @P0 BRA `(.L_x_157) ;  /* 0x00000000000c0947 */ /* 0x000fea0003800000 */
[----:B------:R-:W5:Y:S02]  /*4740*/  LDG.E.U8 R88, desc[UR36][R12.64+0x39] ;  /* 0x000039240c587981 */ /* 0x000f64000c1e1100 */
[----:B-----5:R-:W-:-:S05]  /*4750*/  PRMT R4, R88, 0x8880, RZ ;  /* 0x0000888058047816 */ /* 0x020fca00000000ff */
[----:B------:R-:W-:-:S07]  /*4760*/  IMAD R89, R4, R23, RZ ;  /* 0x0000001704597224 */ /* 0x000fce00078e02ff */
.L_x_157:
[----:B------:R-:W-:Y:S05]  /*4770*/  BSYNC B1 ;  /* 0x0000000000017941 */ /* 0x000fea0003800000 */
.L_x_156:
[----:B------:R-:W-:Y:S01]  /*4780*/  IMAD R55, R55, R22, R89 ;  /* 0x0000001637377224 */ /* 0x000fe200078e0259 */
[----:B------:R-:W-:Y:S06]  /*4790*/  @P0 BRA `(.L_x_158) ;  /* 0x0000000c00180947 */ /* 0x000fec0003800000 */
[----:B------:R0:W-:Y:S01]  /*47a0*/  STG.E.U8 desc[UR36][R10.64+0x39], R55 ;  /* 0x000039370a007986 */ /* 0x0001e2000c101124 */
[----:B------:R-:W-:Y:S05]  /*47b0*/  BRA `(.L_x_158) ;  /* 0x0000000c00107947 */ /* 0x000fea0003800000 */
.L_x_29:
[C---:B------:R-:W-:Y:S02]  /*47c0*/  ISETP.GE.AND P2, PT, R100.reuse, 0x1, PT ;  /* 0x000000016400780c */ /* 0x040fe40003f46270 */
[----:B------:R-:W-:Y:S02]  /*47d0*/  ISETP.GE.AND P1, PT, R100, 0x9, PT ;  /* 0x000000096400780c */ /* 0x000fe40003f26270 */
[C---:B------:R-:W-:Y:S02]  /*47e0*/  ISETP.LT.OR P4, PT, R3.reuse, 0x1, !P2 ;  /* 0x000000010300780c */ /* 0x040fe40005781670 */
[C---:B------:R-:W-:Y:S02]  /*47f0*/  ISETP.LT.OR P5, PT, R3.reuse, 0x2, !P2 ;  /* 0x000000020300780c */ /* 0x040fe400057a1670 */
[C---:B------:R-:W-:Y:S02]  /*4800*/  ISETP.LT.OR P0, PT, R3.reuse, 0x1, !P1 ;  /* 0x000000010300780c */ /* 0x040fe40004f01670 */
[----:B------:R-:W-:-:S07]  /*4810*/  ISETP.LT.OR P3, PT, R3, 0x2, !P1 ;  /* 0x000000020300780c */ /* 0x000fce0004f61670 */
[-C--:B------:R-:W-:Y:S02]  /*4820*/  @!P4 IMAD R5, R56, R22.reuse, RZ ;  /* 0x000000163805c224 */ /* 0x080fe400078e02ff */
[-C--:B------:R-:W-:Y:S02]  /*4830*/  @!P5 IMAD R57, R57, R22.reuse, RZ ;  /* 0x000000163939d224 */ /* 0x080fe400078e02ff */
[-C--:B------:R-:W-:Y:S01]  /*4840*/  @!P0 IMAD R13, R58, R22.reuse, RZ ;  /* 0x000000163a0d8224 */ /* 0x080fe200078e02ff */
[----:B------:R0:W-:Y:S01]  /*4850*/  @!P4 STG.E.U8 desc[UR36][R92.64], R5 ;  /* 0x000000055c00c986 */ /* 0x0001e2000c101124 */
[----:B------:R-:W-:Y:S01]  /*4860*/  ISETP.LT.OR P4, PT, R3, 0x9, !P2 ;  /* 0x000000090300780c */ /* 0x000fe20005781670 */
[----:B------:R-:W-:Y:S02]  /*4870*/  @!P3 IMAD R59, R59, R22, RZ ;  /* 0x000000163b3bb224 */ /* 0x000fe400078e02ff */
[----:B------:R-:W-:Y:S01]  /*4880*/  @!P5 STG.E.U8 desc[UR36][R92.64+0x1], R57 ;  /* 0x000001395c00d986 */ /* 0x000fe2000c101124 */
[----:B------:R-:W-:-:S03]  /*4890*/  ISETP.LT.OR P5, PT, R3, 0xa, !P2 ;  /* 0x0000000a0300780c */ /* 0x000fc600057a1670 */
[----:B------:R1:W-:Y:S01]  /*48a0*/  @!P0 STG.E.U8 desc[UR36][R6.64], R13 ;  /* 0x0000000d06008986 */ /* 0x0003e2000c101124 */
[----:B------:R-:W-:-:S03]  /*48b0*/  ISETP.LT.OR P0, PT, R3, 0x9, !P1 ;  /* 0x000000090300780c */ /* 0x000fc60004f01670 */
[----:B------:R-:W-:Y:S01]  /*48c0*/  @!P3 STG.E.U8 desc[UR36][R6.64+0x1], R59 ;  /* 0x0000013b0600b986 */ /* 0x000fe2000c101124 */
[----:B------:R-:W-:Y:S01]  /*48d0*/  ISETP.LT.OR P3, PT, R3, 0xa, !P1 ;  /* 0x0000000a0300780c */ /* 0x000fe20004f61670 */
[----:B------:R-:W-:-:S04]  /*48e0*/  @!P4 IMAD R15, R60, R22, RZ ;  /* 0x000000163c0fc224 */ /* 0x000fc800078e02ff */
[-C--:B------:R-:W-:Y:S01]  /*48f0*/  @!P5 IMAD R61, R61, R22.reuse, RZ ;  /* 0x000000163d3dd224 */ /* 0x080fe200078e02ff */
[----:B------:R2:W-:Y:S01]  /*4900*/  @!P4 STG.E.U8 desc[UR36][R92.64+0x8], R15 ;  /* 0x0000080f5c00c986 */ /* 0x0005e2000c101124 */
[C---:B------:R-:W-:Y:S02]  /*4910*/  ISETP.LT.OR P4, PT, R3.reuse, 0x11, !P2 ;  /* 0x000000110300780c */ /* 0x040fe40005781670 */
[-C--:B0-----:R-:W-:Y:S01]  /*4920*/  @!P0 IMAD R5, R62, R22.reuse, RZ ;  /* 0x000000163e058224 */ /* 0x081fe200078e02ff */
[----:B------:R-:W-:Y:S01]  /*4930*/  @!P5 STG.E.U8 desc[UR36][R92.64+0x9], R61 ;  /* 0x0000093d5c00d986 */ /* 0x000fe2000c101124 */
[----:B------:R-:W-:Y:S02]  /*4940*/  ISETP.LT.OR P5, PT, R3, 0x12, !P2 ;  /* 0x000000120300780c */ /* 0x000fe400057a1670 */
[----:B------:R-:W-:Y:S01]  /*4950*/  @!P3 IMAD R63, R63, R22, RZ ;  /* 0x000000163f3fb224 */ /* 0x000fe200078e02ff */
[----:B------:R0:W-:Y:S01]  /*4960*/  @!P0 STG.E.U8 desc[UR36][R6.64+0x8], R5 ;  /* 0x0000080506008986 */ /* 0x0001e2000c101124 */
[----:B------:R-:W-:-:S03]  /*4970*/  ISETP.LT.OR P0, PT, R3, 0x11, !P1 ;  /* 0x000000110300780c */ /* 0x000fc60004f01670 */
[----:B------:R-:W-:Y:S01]  /*4980*/  @!P3 STG.E.U8 desc[UR36][R6.64+0x9], R63 ;  /* 0x0000093f0600b986 */ /* 0x000fe2000c101124 */
[----:B------:R-:W-:Y:S01]  /*4990*/  ISETP.LT.OR P3, PT, R3, 0x12, !P1 ;  /* 0x000000120300780c */ /* 0x000fe20004f61670 */
[----:B-1----:R-:W-:-:S04]  /*49a0*/  @!P4 IMAD R13, R64, R22, RZ ;  /* 0x00000016400dc224 */ /* 0x002fc800078e02ff */
[-C--:B------:R-:W-:Y:S01]  /*49b0*/  @!P5 IMAD R65, R65, R22.reuse, RZ ;  /* 0x000000164141d224 */ /* 0x080fe200078e02ff */
[----:B------:R1:W-:Y:S01]  /*49c0*/  @!P4 STG.E.U8 desc[UR36][R92.64+0x10], R13 ;  /* 0x0000100d5c00c986 */ /* 0x0003e2000c101124 */
[C---:B------:R-:W-:Y:S02]  /*49d0*/  ISETP.LT.OR P4, PT, R3.reuse, 0x19, !P2 ;  /* 0x000000190300780c */ /* 0x040fe40005781670 */
[-C--:B--2---:R-:W-:Y:S01]  /*49e0*/  @!P0 IMAD R15, R66, R22.reuse, RZ ;  /* 0x00000016420f8224 */ /* 0x084fe200078e02ff */
[----:B------:R-:W-:Y:S01]  /*49f0*/  @!P5 STG.E.U8 desc[UR36][R92.64+0x11], R65 ;  /* 0x000011415c00d986 */ /* 0x000fe2000c101124 */
[----:B------:R-:W-:Y:S02]  /*4a00*/  ISETP.LT.OR P5, PT, R3, 0x1a, !P2 ;  /* 0x0000001a0300780c */ /* 0x000fe400057a1670 */
[----:B------:R-:W-:Y:S01]  /*4a10*/  @!P3 IMAD R67, R67, R22, RZ ;  /* 0x000000164343b224 */ /* 0x000fe200078e02ff */
[----:B------:R2:W-:Y:S01]  /*4a20*/  @!P0 STG.E.U8 desc[UR36][R6.64+0x10], R15 ;  /* 0x0000100f06008986 */ /* 0x0005e2000c101124 */
[----:B------:R-:W-:-:S03]  /*4a30*/  ISETP.LT.OR P0, PT, R3, 0x19, !P1 ;  /* 0x000000190300780c */ /* 0x000fc60004f01670 */
[----:B------:R-:W-:Y:S01]  /*4a40*/  @!P3 STG.E.U8 desc[UR36][R6.64+0x11], R67 ;  /* 0x000011430600b986 */ /* 0x000fe2000c101124 */
[----:B------:R-:W-:Y:S01]  /*4a50*/  ISETP.LT.OR P3, PT, R3, 0x1a, !P1 ;  /* 0x0000001a0300780c */ /* 0x000fe20004f61670 */
[----:B0-----:R-:W-:-:S04]  /*4a60*/  @!P4 IMAD R5, R68, R22, RZ ;  /* 0x000000164405c224 */ /* 0x001fc800078e02ff */
[-C--:B------:R-:W-:Y:S01]  /*4a70*/  @!P5 IMAD R69, R69, R22.reuse, RZ ;  /* 0x000000164545d224 */ /* 0x080fe200078e02ff */
[----:B------:R0:W-:Y:S01]  /*4a80*/  @!P4 STG.E.U8 desc[UR36][R92.64+0x18], R5 ;  /* 0x000018055c00c986 */ /* 0x0001e2000c101124 */
[C---:B------:R-:W-:Y:S02]  /*4a90*/  ISETP.LT.OR P4, PT, R3.reuse, 0x21, !P2 ;  /* 0x000000210300780c */ /* 0x040fe40005781670 */
[-C--:B-1----:R-:W-:Y:S01]  /*4aa0*/  @!P0 IMAD R13, R70, R22.reuse, RZ ;  /* 0x00000016460d8224 */ /* 0x082fe200078e02ff */
[----:B------:R-:W-:Y:S01]  /*4ab0*/  @!P5 STG.E.U8 desc[UR36][R92.64+0x19], R69 ;  /* 0x000019455c00d986 */ /* 0x000fe2000c101124 */
[----:B------:R-:W-:Y:S02]  /*4ac0*/  ISETP.LT.OR P5, PT, R3, 0x22, !P2 ;  /* 0x000000220300780c */ /* 0x000fe400057a1670 */
[----:B------:R-:W-:Y:S01]  /*4ad0*/  @!P3 IMAD R71, R71, R22, RZ ;  /* 0x000000164747b224 */ /* 0x000fe200078e02ff */
[----:B------:R1:W-:Y:S01]  /*4ae0*/  @!P0 STG.E.U8 desc[UR36][R6.64+0x18], R13 ;  /* 0x0000180d06008986 */ /* 0x0003e2000c101124 */
[----:B------:R-:W-:-:S03]  /*4af0*/  ISETP.LT.OR P0, PT, R3, 0x21, !P1 ;  /* 0x000000210300780c */ /* 0x000fc60004f01670 */
[----:B------:R-:W-:Y:S01]  /*4b00*/  @!P3 STG.E.U8 desc[UR36][R6.64+0x19], R71 ;  /* 0x000019470600b986 */ /* 0x000fe2000c101124 */
[----:B------:R-:W-:Y:S01]  /*4b10*/  ISETP.LT.OR P3, PT, R3, 0x22, !P1 ;  /* 0x000000220300780c */ /* 0x000fe20004f61670 */
[----:B--2---:R-:W-:-:S04]  /*4b20*/  @!P4 IMAD R15, R72, R22, RZ ;  /* 0x00000016480fc224 */ /* 0x004fc800078e02ff */
        /* <DEDUP_REMOVED lines=32> */
[----:B------:R-:W-:-:S02]  /*4d30*/  ISETP.GE.AND P0, PT, R100, 0x81, PT ;  /* 0x000000816400780c */ /* 0x000fc40003f06270 */
[C---:B------:R-:W-:Y:S01]  /*4d40*/  ISETP.LT.OR P5, PT, R3.reuse, 0x39, !P1 ;  /* 0x000000390300780c */ /* 0x040fe20004fa1670 */
[----:B------:R-:W-:Y:S01]  /*4d50*/  @!P3 STG.E.U8 desc[UR36][R6.64+0x31], R83 ;  /* 0x000031530600b986 */ /* 0x000fe2000c101124 */
[C---:B------:R-:W-:Y:S01]  /*4d60*/  ISETP.LT.OR P1, PT, R3.reuse, 0x3a, !P1 ;  /* 0x0000003a0300780c */ /* 0x040fe20004f21670 */
[----:B--2---:R-:W-:Y:S01]  /*4d70*/  @!P4 IMAD R15, R84, R22, RZ ;  /* 0x00000016540fc224 */ /* 0x004fe200078e02ff */
[----:B------:R-:W-:-:S03]  /*4d80*/  ISETP.LT.OR P3, PT, R3, 0x1, !P0 ;  /* 0x000000010300780c */ /* 0x000fc60004761670 */
[----:B------:R-:W-:Y:S01]  /*4d90*/  @!P2 IMAD R85, R85, R22, RZ ;  /* 0x000000165555a224 */ /* 0x000fe200078e02ff */
[----:B------:R-:W-:Y:S01]  /*4da0*/  @!P4 STG.E.U8 desc[UR36][R92.64+0x38], R15 ;  /* 0x0000380f5c00c986 */ /* 0x000fe2000c101124 */
[----:B------:R-:W-:-:S03]  /*4db0*/  ISETP.LT.OR P4, PT, R3, 0x2, !P0 ;  /* 0x000000020300780c */ /* 0x000fc60004781670 */
[----:B------:R-:W-:Y:S01]  /*4dc0*/  @!P2 STG.E.U8 desc[UR36][R92.64+0x39], R85 ;  /* 0x000039555c00a986 */ /* 0x000fe2000c101124 */
[-C--:B0-----:R-:W-:Y:S01]  /*4dd0*/  @!P5 IMAD R5, R86, R22.reuse, RZ ;  /* 0x000000165605d224 */ /* 0x081fe200078e02ff */
[----:B------:R-:W-:Y:S01]  /*4de0*/  ISETP.GE.AND P2, PT, R100, 0x89, PT ;  /* 0x000000896400780c */ /* 0x000fe20003f46270 */
[-C--:B------:R-:W-:Y:S02]  /*4df0*/  @!P1 IMAD R87, R87, R22.reuse, RZ ;  /* 0x0000001657579224 */ /* 0x080fe400078e02ff */
[----:B-1----:R-:W-:Y:S01]  /*4e00*/  @!P3 IMAD R13, R24, R22, RZ ;  /* 0x00000016180db224 */ /* 0x002fe200078e02ff */
[----:B------:R0:W-:Y:S01]  /*4e10*/  @!P5 STG.E.U8 desc[UR36][R6.64+0x38], R5 ;  /* 0x000038050600d986 */ /* 0x0001e2000c101124 */
[----:B------:R-:W-:-:S03]  /*4e20*/  ISETP.LT.OR P5, PT, R3, 0x1, !P2 ;  /* 0x000000010300780c */ /* 0x000fc600057a1670 */
[----:B------:R-:W-:Y:S01]  /*4e30*/  @!P4 IMAD R25, R25, R22, RZ ;  /* 0x000000161919c224 */ /* 0x000fe200078e02ff */
[----:B------:R-:W-:Y:S01]  /*4e40*/  @!P1 STG.E.U8 desc[UR36][R6.64+0x39], R87 ;  /* 0x0000395706009986 */ /* 0x000fe2000c101124 */
[----:B------:R-:W-:-:S03]  /*4e50*/  ISETP.LT.OR P1, PT, R3, 0x2, !P2 ;  /* 0x000000020300780c */ /* 0x000fc60005721670 */
[----:B------:R-:W-:Y:S01]  /*4e60*/  @!P3 STG.E.U8 desc[UR36][R8.64], R13 ;  /* 0x0000000d0800b986 */ /* 0x000fe2000c101124 */
[----:B------:R-:W-:-:S03]  /*4e70*/  ISETP.LT.OR P3, PT, R3, 0x9, !P0 ;  /* 0x000000090300780c */ /* 0x000fc60004761670 */
[----:B------:R-:W-:Y:S01]  /*4e80*/  @!P4 STG.E.U8 desc[UR36][R8.64+0x1], R25 ;  /* 0x000001190800c986 */ /* 0x000fe2000c101124 */
[----:B------:R-:W-:Y:S01]  /*4e90*/  ISETP.LT.OR P4, PT, R3, 0xa, !P0 ;  /* 0x0000000a0300780c */ /* 0x000fe20004781670 */
[----:B0-----:R-:W-:-:S04]  /*4ea0*/  @!P5 IMAD R5, R26, R22, RZ ;  /* 0x000000161a05d224 */ /* 0x001fc800078e02ff */
[-C--:B------:R-:W-:Y:S01]  /*4eb0*/  @!P1 IMAD R27, R27, R22.reuse, RZ ;  /* 0x000000161b1b9224 */ /* 0x080fe200078e02ff */
[----:B------:R0:W-:Y:S01]  /*4ec0*/  @!P5 STG.E.U8 desc[UR36][R10.64], R5 ;  /* 0x000000050a00d986 */ /* 0x0001e2000c101124 */
[C---:B------:R-:W-:Y:S02]  /*4ed0*/  ISETP.LT.OR P5, PT, R3.reuse, 0x9, !P2 ;  /* 0x000000090300780c */ /* 0x040fe400057a1670 */
[-C--:B------:R-:W-:Y:S01]  /*4ee0*/  @!P3 IMAD R15, R28, R22.reuse, RZ ;  /* 0x000000161c0fb224 */ /* 0x080fe200078e02ff */
[----:B------:R-:W-:Y:S01]  /*4ef0*/  @!P1 STG.E.U8 desc[UR36][R10.64+0x1], R27 ;  /* 0x0000011b0a009986 */ /* 0x000fe2000c101124 */
[----:B------:R-:W-:Y:S02]  /*4f00*/  ISETP.LT.OR P1, PT, R3, 0xa, !P2 ;  /* 0x0000000a0300780c */ /* 0x000fe40005721670 */
[----:B------:R-:W-:Y:S01]  /*4f10*/  @!P4 IMAD R29, R29, R22, RZ ;  /* 0x000000161d1dc224 */ /* 0x000fe200078e02ff */
        /* <DEDUP_REMOVED lines=40> */
[----:B-1----:R-:W-:-:S04]  /*51a0*/  @!P5 IMAD R13, R42, R22, RZ ;  /* 0x000000162a0dd224 */ /* 0x002fc800078e02ff */
        /* <DEDUP_REMOVED lines=12> */
[----:B------:R-:W-:-:S04]  /*5270*/  @!P1 IMAD R7, R46, R22, RZ ;  /* 0x000000162e079224 */ /* 0x000fc800078e02ff */
[-C--:B------:R-:W-:Y:S01]  /*5280*/  @!P3 IMAD R47, R47, R22.reuse, RZ ;  /* 0x000000162f2fb224 */ /* 0x080fe200078e02ff */
[----:B------:R1:W-:Y:S01]  /*5290*/  @!P1 STG.E.U8 desc[UR36][R10.64+0x28], R7 ;  /* 0x000028070a009986 */ /* 0x0003e2000c101124 */
[----:B------:R-:W-:Y:S02]  /*52a0*/  ISETP.LT.OR P1, PT, R3, 0x31, !P2 ;  /* 0x000000310300780c */ /* 0x000fe40005721670 */
[----:B------:R-:W-:Y:S01]  /*52b0*/  @!P4 IMAD R49, R49, R22, RZ ;  /* 0x000000163131c224 */ /* 0x000fe200078e02ff */
[----:B------:R2:W-:Y:S01]  /*52c0*/  @!P3 STG.E.U8 desc[UR36][R10.64+0x29], R47 ;  /* 0x0000292f0a00b986 */ /* 0x0005e2000c101124 */
[C---:B------:R-:W-:Y:S02]  /*52d0*/  ISETP.LT.OR P3, PT, R3.reuse, 0x39, !P0 ;  /* 0x000000390300780c */ /* 0x040fe40004761670 */
[C---:B------:R-:W-:Y:S01]  /*52e0*/  ISETP.LT.OR P0, PT, R3.reuse, 0x3a, !P0 ;  /* 0x0000003a0300780c */ /* 0x040fe20004701670 */
[----:B------:R2:W-:Y:S01]  /*52f0*/  @!P4 STG.E.U8 desc[UR36][R8.64+0x31], R49 ;  /* 0x000031310800c986 */ /* 0x0005e2000c101124 */
[----:B------:R-:W-:-:S03]  /*5300*/  ISETP.LT.OR P4, PT, R3, 0x32, !P2 ;  /* 0x000000320300780c */ /* 0x000fc60005781670 */
[----:B------:R2:W-:Y:S01]  /*5310*/  @!P5 STG.E.U8 desc[UR36][R8.64+0x30], R13 ;  /* 0x0000300d0800d986 */ /* 0x0005e2000c101124 */
[C---:B------:R-:W-:Y:S02]  /*5320*/  ISETP.LT.OR P5, PT, R3.reuse, 0x39, !P2 ;  /* 0x000000390300780c */ /* 0x040fe400057a1670 */
[----:B------:R-:W-:Y:S01]  /*5330*/  ISETP.LT.OR P2, PT, R3, 0x3a, !P2 ;  /* 0x0000003a0300780c */ /* 0x000fe20005741670 */
[-C--:B------:R-:W-:Y:S02]  /*5340*/  @!P1 IMAD R3, R50, R22.reuse, RZ ;  /* 0x0000001632039224 */ /* 0x080fe400078e02ff */
[-C--:B0-----:R-:W-:Y:S02]  /*5350*/  @!P3 IMAD R5, R52, R22.reuse, RZ ;  /* 0x000000163405b224 */ /* 0x081fe400078e02ff */
[-C--:B------:R-:W-:Y:S01]  /*5360*/  @!P0 IMAD R53, R53, R22.reuse, RZ ;  /* 0x0000001635358224 */ /* 0x080fe200078e02ff */
[----:B------:R2:W-:Y:S01]  /*5370*/  @!P1 STG.E.U8 desc[UR36][R10.64+0x30], R3 ;  /* 0x000030030a009986 */ /* 0x0005e2000c101124 */
[----:B------:R-:W-:-:S04]  /*5380*/  @!P4 IMAD R51, R51, R22, RZ ;  /* 0x000000163333c224 */ /* 0x000fc800078e02ff */
[-C--:B-1----:R-:W-:Y:S01]  /*5390*/  @!P5 IMAD R7, R54, R22.reuse, RZ ;  /* 0x000000163607d224 */ /* 0x082fe200078e02ff */
[----:B------:R2:W-:Y:S01]  /*53a0*/  @!P4 STG.E.U8 desc[UR36][R10.64+0x31], R51 ;  /* 0x000031330a00c986 */ /* 0x0005e2000c101124 */
[----:B------:R-:W-:-:S03]  /*53b0*/  @!P2 IMAD R55, R55, R22, RZ ;  /* 0x000000163737a224 */ /* 0x000fc600078e02ff */
[----:B------:R2:W-:Y:S04]  /*53c0*/  @!P3 STG.E.U8 desc[UR36][R8.64+0x38], R5 ;  /* 0x000038050800b986 */ /* 0x0005e8000c101124 */
[----:B------:R2:W-:Y:S04]  /*53d0*/  @!P0 STG.E.U8 desc[UR36][R8.64+0x39], R53 ;  /* 0x0000393508008986 */ /* 0x0005e8000c101124 */
[----:B------:R2:W-:Y:S04]  /*53e0*/  @!P5 STG.E.U8 desc[UR36][R10.64+0x38], R7 ;  /* 0x000038070a00d986 */ /* 0x0005e8000c101124 */
[----:B------:R2:W-:Y:S02]  /*53f0*/  @!P2 STG.E.U8 desc[UR36][R10.64+0x39], R55 ;  /* 0x000039370a00a986 */ /* 0x0005e4000c101124 */
.L_x_158:
[----:B------:R-:W-:Y:S05]  /*5400*/  BSYNC B0 ;  /* 0x0000000000007941 */ /* 0x000fea0003800000 */
.L_x_28:
[----:B------:R-:W-:Y:S01]  /*5410*/  ULDC UR4, c[0x0][0xc] ;  /* 0x0000030000047ab9 */ /* 0x000fe20000000800 */
[----:B------:R-:W-:Y:S01]  /*5420*/  ULDC UR5, c[0x0][0x10] ;  /* 0x0000040000057ab9 */ /* 0x000fe20000000800 */
[----:B--2---:R-:W2:Y:S01]  /*5430*/  LDC R3, c[0x0][0x14] ;  /* 0x00000500ff037b82 */ /* 0x004ea20000000800 */
[----:B------:R-:W-:Y:S01]  /*5440*/  UIMAD.WIDE.U32 UR4, UR4, UR5, URZ ;  /* 0x00000005040472a5 */ /* 0x000fe2000f8e003f */
[----:B------:R-:W-:Y:S02]  /*5450*/  IMAD.MOV.U32 R91, RZ, RZ, -0x1 ;  /* 0xffffffffff5b7424 */ /* 0x000fe400078e00ff */
[----:B------:R-:W-:-:S03]  /*5460*/  IMAD.MOV.U32 R89, RZ, RZ, -0x1 ;  /* 0xffffffffff597424 */ /* 0x000fc600078e00ff */
[----:B--2---:R-:W-:-:S04]  /*5470*/  IMAD.WIDE.U32 R16, R3, UR4, R16 ;  /* 0x0000000403107c25 */ /* 0x004fc8000f8e0010 */
[----:B------:R-:W-:Y:S01]  /*5480*/  IMAD R3, R3, UR5, RZ ;  /* 0x0000000503037c24 */ /* 0x000fe2000f8e02ff */
[----:B------:R-:W-:Y:S02]  /*5490*/  ULDC.64 UR4, c[0x0][0x650] ;  /* 0x0001940000047ab9 */ /* 0x000fe40000000a00 */
[----:B------:R-:W-:Y:S01]  /*54a0*/  ISETP.GE.U32.AND P0, PT, R16, UR4, PT ;  /* 0x0000000410007c0c */ /* 0x000fe2000bf06070 */
[--C-:B------:R-:W-:Y:S01]  /*54b0*/  IMAD.IADD R17, R17, 0x1, R3.reuse ;  /* 0x0000000111117824 */ /* 0x100fe200078e0203 */
[----:B------:R-:W-:-:S04]  /*54c0*/  PRMT R3, RZ, 0x7610, R3 ;  /* 0x00007610ff037816 */ /* 0x000fc80000000003 */
[----:B------:R-:W-:-:S13]  /*54d0*/  ISETP.GE.U32.AND.EX P0, PT, R17, UR5, PT, P0 ;  /* 0x0000000511007c0c */ /* 0x000fda000bf06100 */
[----:B------:R-:W-:Y:S05]  /*54e0*/  @P0 BRA `(.L_x_159) ;  /* 0x0000000400640947 */ /* 0x000fea0003800000 */
[----:B------:R-:W2:Y:S01]  /*54f0*/  S2R R12, SR_CTAID.X ;  /* 0x00000000000c7919 */ /* 0x000ea20000002500 */
[----:B0--3--:R-:W0:Y:S01]  /*5500*/  LDC.64 R10, c[0x0][0x628] ;  /* 0x00018a00ff0a7b82 */ /* 0x009e220000000a00 */
[----:B------:R-:W-:Y:S01]  /*5510*/  ULDC UR4, c[0x0][0x150] ;  /* 0x0000540000047ab9 */ /* 0x000fe20000000800 */
[----:B------:R-:W-:Y:S01]  /*5520*/  IMAD.MOV.U32 R8, RZ, RZ, R16 ;  /* 0x000000ffff087224 */ /* 0x000fe200078e0010 */
[----:B------:R-:W3:Y:S01]  /*5530*/  S2R R24, SR_CTAID.Y ;  /* 0x0000000000187919 */ /* 0x000ee20000002600 */
[----:B------:R-:W-:-:S04]  /*5540*/  IMAD.MOV.U32 R9, RZ, RZ, R17 ;  /* 0x000000ffff097224 */ /* 0x000fc800078e0011 */
[----:B------:R-:W1:Y:S08]  /*5550*/  LDC R21, c[0x0][0x144] ;  /* 0x00005100ff157b82 */ /* 0x000e700000000800 */
[----:B------:R-:W1:Y:S08]  /*5560*/  LDC R0, c[0x0][0x630] ;  /* 0x00018c00ff007b82 */ /* 0x000e700000000800 */
[----:B------:R-:W1:Y:S01]  /*5570*/  LDC.64 R14, c[0x0][0x620] ;  /* 0x00018800ff0e7b82 */ /* 0x000e620000000a00 */
[----:B0-----:R-:W-:-:S04]  /*5580*/  ISETP.NE.U32.AND P0, PT, R10, RZ, PT ;  /* 0x000000ff0a00720c */ /* 0x001fc80003f05070 */
[----:B------:R-:W-:Y:S02]  /*5590*/  ISETP.NE.AND.EX P0, PT, R11, RZ, PT, P0 ;  /* 0x000000ff0b00720c */ /* 0x000fe40003f05300 */
[----:B--2---:R-:W-:-:S05]  /*55a0*/  I2FP.F32.U32 R3, R12 ;  /* 0x0000000c00037245 */ /* 0x004fca0000201000 */
[----:B------:R-:W-:-:S04]  /*55b0*/  FMUL R3, R3, UR4 ;  /* 0x0000000403037c20 */ /* 0x000fc80008400000 */
[----:B------:R0:W2:Y:S02]  /*55c0*/  F2I.U32.TRUNC.NTZ R20, R3 ;  /* 0x0000000300147305 */ /* 0x0000a4000020f000 */
[----:B---3--:R-:W-:Y:S05]  /*55d0*/  @!P0 BRA `(.L_x_160) ;  /* 0x0000000000288947 */ /* 0x008fea0003800000 */
[----:B0-----:R-:W0:Y:S02]  /*55e0*/  LDC R3, c[0x0][0x634] ;  /* 0x00018d00ff037b82 */ /* 0x001e240000000800 */
        /* <DEDUP_REMOVED lines=9> */
.L_x_160:
[----:B------:R-:W3:Y:S01]  /*5680*/  LDC.64 R28, c[0x0][0x640] ;  /* 0x00019000ff1c7b82 */ /* 0x000ee20000000a00 */
[-CC-:B-1----:R-:W-:Y:S01]  /*5690*/  SHF.R.U64 R89, R8, R0.reuse, R9.reuse ;  /* 0x0000000008597219 */ /* 0x182fe20000001209 */
[----:B--2---:R-:W-:Y:S01]  /*56a0*/  IMAD.MOV R20, RZ, RZ, -R20 ;  /* 0x000000ffff147224 */ /* 0x004fe200078e0a14 */
[----:B------:R-:W-:Y:S01]  /*56b0*/  SHF.R.U32.HI R0, RZ, R0, R9 ;  /* 0x00000000ff007219 */ /* 0x000fe20000011609 */
[----:B------:R-:W-:Y:S01]  /*56c0*/  ULDC UR4, c[0x0][0x154] ;  /* 0x0000550000047ab9 */ /* 0x000fe20000000800 */
[----:B0-----:R-:W-:Y:S01]  /*56d0*/  IADD3 R3, P0, RZ, -R89, RZ ;  /* 0x80000059ff037210 */ /* 0x001fe20007f1e0ff */
[----:B------:R-:W-:Y:S02]  /*56e0*/  IMAD R21, R21, R20, R12 ;  /* 0x0000001415157224 */ /* 0x000fe400078e020c */
[----:B------:R-:W0:Y:S01]  /*56f0*/  LDC R6, c[0x0][0x618] ;  /* 0x00018600ff067b82 */ /* 0x000e220000000800 */
[----:B------:R-:W-:Y:S02]  /*5700*/  IMAD.MOV.U32 R7, RZ, RZ, 0x1 ;  /* 0x00000001ff077424 */ /* 0x000fe400078e00ff */
[----:B------:R-:W-:-:S04]  /*5710*/  IMAD.X R5, RZ, RZ, ~R0, P0 ;  /* 0x000000ffff057224 */ /* 0x000fc800000e0e00 */
[-C--:B------:R-:W-:Y:S01]  /*5720*/  IMAD R0, R5, R14.reuse, RZ ;  /* 0x0000000e05007224 */ /* 0x080fe200078e02ff */
[----:B------:R-:W1:Y:S01]  /*5730*/  LDC R8, c[0x0][0x608] ;  /* 0x00018200ff087b82 */ /* 0x000e620000000800 */
[----:B------:R-:W-:-:S04]  /*5740*/  IMAD.WIDE.U32 R4, R3, R14, R16 ;  /* 0x0000000e03047225 */ /* 0x000fc800078e0010 */
[----:B------:R-:W-:Y:S01]  /*5750*/  IMAD R3, R3, R15, R0 ;  /* 0x0000000f03037224 */ /* 0x000fe200078e0200 */
[----:B------:R-:W-:Y:S02]  /*5760*/  I2FP.F32.U32 R0, R24 ;  /* 0x0000001800007245 */ /* 0x000fe40000201000 */
[----:B------:R-:W2:Y:S01]  /*5770*/  LDC R26, c[0x0][0x658] ;  /* 0x00019600ff1a7b82 */ /* 0x000ea20000000800 */
[----:B------:R-:W-:Y:S01]  /*5780*/  IMAD.IADD R3, R5, 0x1, R3 ;  /* 0x0000000105037824 */ /* 0x000fe200078e0203 */
[----:B---3--:R-:W-:Y:S01]  /*5790*/  ISETP.NE.U32.AND P0, PT, R28, RZ, PT ;  /* 0x000000ff1c00720c */ /* 0x008fe20003f05070 */
[----:B------:R-:W-:Y:S01]  /*57a0*/  FMUL R0, R0, UR4 ;  /* 0x0000000400007c20 */ /* 0x000fe20008400000 */
[----:B------:R-:W-:Y:S02]  /*57b0*/  IMAD.MOV.U32 R5, RZ, RZ, -0x1 ;  /* 0xffffffffff057424 */ /* 0x000fe400078e00ff */
[----:B------:R-:W-:Y:S01]  /*57c0*/  ISETP.NE.AND.EX P0, PT, R29, RZ, PT, P0 ;  /* 0x000000ff1d00720c */ /* 0x000fe20003f05300 */
[----:B------:R3:W2:Y:S01]  /*57d0*/  F2I.U32.TRUNC.NTZ R13, R0 ;  /* 0x00000000000d7305 */ /* 0x0006a2000020f000 */
[----:B------:R-:W3:Y:S01]  /*57e0*/  LDC R15, c[0x0][0x148] ;  /* 0x00005200ff0f7b82 */ /* 0x000ee20000000800 */
[----:B0-----:R-:W-:-:S02]  /*57f0*/  SHF.R.U64 R12, R4, R6, R3 ;  /* 0x00000006040c7219 */ /* 0x001fc40000001203 */
[----:B------:R-:W-:-:S05]  /*5800*/  SHF.R.U32.HI R3, RZ, R6, R3 ;  /* 0x00000006ff037219 */ /* 0x000fca0000011603 */
[----:B------:R-:W0:Y:S01]  /*5810*/  LDC R20, c[0x0][0x600] ;  /* 0x00018000ff147b82 */ /* 0x000e220000000800 */
[-CC-:B-1----:R-:W-:Y:S02]  /*5820*/  SHF.R.U64 R10, R12, R8.reuse, R3.reuse ;  /* 0x000000080c0a7219 */ /* 0x182fe40000001203 */
[----:B------:R-:W-:-:S05]  /*5830*/  SHF.R.U32.HI R3, RZ, R8, R3 ;  /* 0x00000008ff037219 */ /* 0x000fca0000011603 */
[----:B------:R-:W1:Y:S01]  /*5840*/  LDC R27, c[0x0][0x648] ;  /* 0x00019200ff1b7b82 */ /* 0x000e620000000800 */
[-C--:B--2---:R-:W-:Y:S02]  /*5850*/  SHF.L.U32 R4, R5, R26.reuse, RZ ;  /* 0x0000001a05047219 */ /* 0x084fe400000006ff */
[-CC-:B------:R-:W-:Y:S02]  /*5860*/  SHF.R.U64 R14, R10, R26.reuse, R3.reuse ;  /* 0x0000001a0a0e7219 */ /* 0x180fe40000001203 */
[----:B------:R-:W-:Y:S02]  /*5870*/  SHF.R.U32.HI R5, RZ, R26, R3 ;  /* 0x0000001aff057219 */ /* 0x000fe40000011603 */
[----:B------:R-:W-:Y:S01]  /*5880*/  LOP3.LUT R25, RZ, R4, RZ, 0x33, !PT ;  /* 0x00000004ff197212 */ /* 0x000fe200078e33ff */
[----:B------:R-:W2:Y:S01]  /*5890*/  LDC R30, c[0x0][0x638] ;  /* 0x00018e00ff1e7b82 */ /* 0x000ea20000000800 */
[----:B------:R-:W-:Y:S01]  /*58a0*/  SHF.L.U32 R26, R7, R26, RZ ;  /* 0x0000001a071a7219 */ /* 0x000fe200000006ff */
[----:B------:R-:W-:-:S06]  /*58b0*/  IMAD.MOV.U32 R4, RZ, RZ, R14 ;  /* 0x000000ffff047224 */ /* 0x000fcc00078e000e */
[----:B------:R-:W0:Y:S01]  /*58c0*/  LDC R31, c[0x0][0x610] ;  /* 0x00018400ff1f7b82 */ /* 0x000e220000000800 */
[----:B------:R-:W-:Y:S05]  /*58d0*/  @!P0 BRA `(.L_x_161) ;  /* 0x0000000000288947 */ /* 0x000fea0003800000 */
[----:B------:R-:W4:Y:S02]  /*58e0*/  LDC R3, c[0x0][0x64c] ;  /* 0x00019300ff037b82 */ /* 0x000f240000000800 */
[----:B----4-:R-:W-:-:S05]  /*58f0*/  IADD3 R3, P0, R14, R3, RZ ;  /* 0x000000030e037210 */ /* 0x010fca0007f1e0ff */
        /* <DEDUP_REMOVED lines=8> */
.L_x_161:
[----:B------:R-:W-:Y:S01]  /*5980*/  ISETP.NE.AND P0, PT, R2, 0x1, PT ;  /* 0x000000010200780c */ /* 0x000fe20003f05270 */
[----:B0-----:R-:W-:Y:S01]  /*5990*/  VIADD R7, R20, 0xffffffff ;  /* 0xffffffff14077836 */ /* 0x001fe20000000000 */
[----:B-1-3--:R-:W-:Y:S01]  /*59a0*/  SHF.R.U64 R0, R4, R27, R5 ;  /* 0x0000001b04007219 */ /* 0x00afe20000001205 */
[----:B------:R-:W-:Y:S01]  /*59b0*/  IMAD.MOV R13, RZ, RZ, -R13 ;  /* 0x000000ffff0d7224 */ /* 0x000fe200078e0a0d */
[----:B------:R-:W-:Y:S01]  /*59c0*/  LOP3.LUT R5, R10, R25, RZ, 0xc0, !PT ;  /* 0x000000190a057212 */ /* 0x000fe200078ec0ff */
[----:B------:R-:W-:Y:S01]  /*59d0*/  IMAD.MOV.U32 R4, RZ, RZ, 0x1 ;  /* 0x00000001ff047424 */ /* 0x000fe200078e00ff */
[----:B------:R-:W-:Y:S01]  /*59e0*/  LOP3.LUT R12, R12, R7, RZ, 0xc0, !PT ;  /* 0x000000070c0c7212 */ /* 0x000fe200078ec0ff */
[----:B------:R-:W-:Y:S02]  /*59f0*/  IMAD.MOV R3, RZ, RZ, -R0 ;  /* 0x000000ffff037224 */ /* 0x000fe400078e0a00 */
[----:B------:R-:W-:Y:S02]  /*5a00*/  IMAD R0, R26, R0, R5 ;  /* 0x000000001a007224 */ /* 0x000fe400078e0205 */
[----:B--2---:R-:W-:-:S02]  /*5a10*/  IMAD R3, R3, R30, R14 ;  /* 0x0000001e03037224 */ /* 0x004fc400078e020e */
[----:B------:R-:W-:Y:S02]  /*5a20*/  @P0 IMAD R21, R15, R13, R24 ;  /* 0x0000000d0f150224 */ /* 0x000fe400078e0218 */
[----:B------:R-:W-:Y:S01]  /*5a30*/  IMAD R5, R3, R20, R12 ;  /* 0x0000001403057224 */ /* 0x000fe200078e020c */
[----:B------:R-:W-:Y:S01]  /*5a40*/  PRMT R3, R4, 0x7610, R3 ;  /* 0x0000761004037816 */ /* 0x000fe20000000003 */
[----:B------:R-:W-:-:S05]  /*5a50*/  IMAD R0, R0, R31, R21 ;  /* 0x0000001f00007224 */ /* 0x000fca00078e0215 */
[----:B------:R-:W-:Y:S02]  /*5a60*/  SEL R91, R5, R0, !P0 ;  /* 0x00000000055b7207 */ /* 0x000fe40004000000 */
[----:B------:R-:W-:-:S07]  /*5a70*/  SEL R0, R0, R5, !P0 ;  /* 0x0000000500007207 */ /* 0x000fce0004000000 */
.L_x_159:
[----:B------:R-:W-:Y:S01]  /*5a80*/  LOP3.LUT P0, RZ, R3, 0xff, RZ, 0xc0, !PT ;  /* 0x000000ff03ff7812 */ /* 0x000fe2000780c0ff */
[----:B------:R-:W-:-:S12]  /*5a90*/  IMAD.MOV.U32 R90, RZ, RZ, R0 ;  /* 0x000000ffff5a7224 */ /* 0x000fd800078e0000 */
[----:B------:R-:W-:Y:S05]  /*5aa0*/  @P0 BRA `(.L_x_162) ;  /* 0xffffffb400140947 */ /* 0x000fea000383ffff */
[----:B------:R-:W-:Y:S05]  /*5ab0*/  EXIT ;  /* 0x000000000000794d */ /* 0x000fea0003800000 */
.L_x_3:
[----:B0-----:R-:W-:Y:S01]  /*5ac0*/  ULDC.64 UR4, c[0x0][0x650] ;  /* 0x0001940000047ab9 */ /* 0x001fe20000000a00 */
        /* <DEDUP_REMOVED lines=25> */
.L_x_164:
[--C-:B------:R-:W-:Y:S01]  /*5c60*/  SHF.R.U64 R12, R10, R14, R11.reuse ;  /* 0x0000000e0a0c7219 */ /* 0x100fe2000000120b */
[----:B------:R-:W0:Y:S01]  /*5c70*/  LDC R22, c[0x0][0x618] ;  /* 0x00018600ff167b82 */ /* 0x000e220000000800 */
[----:B------:R-:W-:Y:S01]  /*5c80*/  I2FP.F32.U32 R6, R4 ;  /* 0x0000000400067245 */ /* 0x000fe20000201000 */
[----:B------:R-:W-:Y:S01]  /*5c90*/  ULDC UR4, c[0x0][0x150] ;  /* 0x0000540000047ab9 */ /* 0x000fe20000000800 */
[----:B------:R-:W-:Y:S02]  /*5ca0*/  SHF.R.U32.HI R5, RZ, R14, R11 ;  /* 0x0000000eff057219 */ /* 0x000fe4000001160b */
[----:B------:R-:W-:Y:S01]  /*5cb0*/  IADD3 R9, P0, RZ, -R12, RZ ;  /* 0x8000000cff097210 */ /* 0x000fe20007f1e0ff */
[----:B------:R-:W-:Y:S01]  /*5cc0*/  FMUL R11, R6, UR4 ;  /* 0x00000004060b7c20 */ /* 0x000fe20008400000 */
[----:B------:R-:W-:Y:S01]  /*5cd0*/  ULDC UR4, c[0x0][0x154] ;  /* 0x0000550000047ab9 */ /* 0x000fe20000000800 */
[----:B------:R-:W1:Y:S02]  /*5ce0*/  LDC.64 R24, c[0x0][0x640] ;  /* 0x00019000ff187b82 */ /* 0x000e640000000a00 */
[----:B------:R-:W-:-:S02]  /*5cf0*/  IMAD.X R5, RZ, RZ, ~R5, P0 ;  /* 0x000000ffff057224 */ /* 0x000fc400000e0e05 */
[----:B------:R-:W2:Y:S01]  /*5d00*/  F2I.U32.TRUNC.NTZ R11, R11 ;  /* 0x0000000b000b7305 */ /* 0x000ea2000020f000 */
[----:B------:R-:W-:-:S03]  /*5d10*/  IMAD.WIDE.U32 R6, R9, R20, R16 ;  /* 0x0000001409067225 */ /* 0x000fc600078e0010 */
[----:B------:R-:W3:Y:S01]  /*5d20*/  LDC R13, c[0x0][0x144] ;  /* 0x00005100ff0d7b82 */ /* 0x000ee20000000800 */
[----:B------:R-:W-:-:S04]  /*5d30*/  IMAD R8, R5, R20, RZ ;  /* 0x0000001405087224 */ /* 0x000fc800078e02ff */
[----:B------:R-:W-:Y:S02]  /*5d40*/  IMAD R5, R9, R21, R8 ;  /* 0x0000001509057224 */ /* 0x000fe400078e0208 */
[----:B------:R-:W-:Y:S01]  /*5d50*/  IMAD.MOV.U32 R8, RZ, RZ, -0x1 ;  /* 0xffffffffff087424 */ /* 0x000fe200078e00ff */
[----:B------:R-:W4:Y:S01]  /*5d60*/  LDC R14, c[0x0][0x608] ;  /* 0x00018200ff0e7b82 */ /* 0x000f220000000800 */
[----:B------:R-:W-:Y:S01]  /*5d70*/  IMAD.IADD R5, R7, 0x1, R5 ;  /* 0x0000000107057824 */ /* 0x000fe200078e0205 */
[----:B------:R-:W-:-:S04]  /*5d80*/  I2FP.F32.U32 R7, R3 ;  /* 0x0000000300077245 */ /* 0x000fc80000201000 */
[-C--:B0-----:R-:W-:Y:S01]  /*5d90*/  SHF.R.U64 R10, R6, R22.reuse, R5 ;  /* 0x00000016060a7219 */ /* 0x081fe20000001205 */
[----:B--2---:R-:W-:Y:S01]  /*5da0*/  IMAD.MOV R6, RZ, RZ, -R11 ;  /* 0x000000ffff067224 */ /* 0x004fe200078e0a0b */
[----:B------:R-:W0:Y:S01]  /*5db0*/  LDC R9, c[0x0][0x658] ;  /* 0x00019600ff097b82 */ /* 0x000e220000000800 */
[----:B-1----:R-:W-:Y:S01]  /*5dc0*/  ISETP.NE.U32.AND P0, PT, R24, RZ, PT ;  /* 0x000000ff1800720c */ /* 0x002fe20003f05070 */
[----:B------:R-:W-:Y:S01]  /*5dd0*/  FMUL R7, R7, UR4 ;  /* 0x0000000407077c20 */ /* 0x000fe20008400000 */
[----:B------:R-:W-:Y:S02]  /*5de0*/  SHF.R.U32.HI R5, RZ, R22, R5 ;  /* 0x00000016ff057219 */ /* 0x000fe40000011605 */
[----:B------:R-:W-:-:S03]  /*5df0*/  ISETP.NE.AND.EX P0, PT, R25, RZ, PT, P0 ;  /* 0x000000ff1900720c */ /* 0x000fc60003f05300 */
[----:B------:R-:W1:Y:S01]  /*5e00*/  LDC R20, c[0x0][0x148] ;  /* 0x00005200ff147b82 */ /* 0x000e620000000800 */
[----:B---3--:R-:W-:Y:S02]  /*5e10*/  IMAD R23, R13, R6, R4 ;  /* 0x000000060d177224 */ /* 0x008fe400078e0204 */
[----:B------:R-:W-:-:S05]  /*5e20*/  IMAD.MOV.U32 R6, RZ, RZ, 0x1 ;  /* 0x00000001ff067424 */ /* 0x000fca00078e00ff */
[----:B------:R-:W2:Y:S01]  /*5e30*/  LDC R21, c[0x0][0x600] ;  /* 0x00018000ff157b82 */ /* 0x000ea20000000800 */
[-CC-:B----4-:R-:W-:Y:S02]  /*5e40*/  SHF.R.U64 R13, R10, R14.reuse, R5.reuse ;  /* 0x0000000e0a0d7219 */ /* 0x190fe40000001205 */
[----:B------:R-:W-:Y:S02]  /*5e50*/  SHF.R.U32.HI R4, RZ, R14, R5 ;  /* 0x0000000eff047219 */ /* 0x000fe40000011605 */
[----:B------:R3:W4:Y:S03]  /*5e60*/  F2I.U32.TRUNC.NTZ R14, R7 ;  /* 0x00000007000e7305 */ /* 0x000726000020f000 */
[----:B------:R-:W1:Y:S01]  /*5e70*/  LDC R26, c[0x0][0x648] ;  /* 0x00019200ff1a7b82 */ /* 0x000e620000000800 */
[-C--:B0-----:R-:W-:Y:S02]  /*5e80*/  SHF.R.U64 R15, R13, R9.reuse, R4 ;  /* 0x000000090d0f7219 */ /* 0x081fe40000001204 */
[----:B------:R-:W-:-:S02]  /*5e90*/  SHF.L.U32 R8, R8, R9, RZ ;  /* 0x0000000908087219 */ /* 0x000fc400000006ff */
[-C--:B------:R-:W-:Y:S01]  /*5ea0*/  SHF.R.U32.HI R5, RZ, R9.reuse, R4 ;  /* 0x00000009ff057219 */ /* 0x080fe20000011604 */
[----:B------:R-:W-:Y:S01]  /*5eb0*/  IMAD.MOV.U32 R4, RZ, RZ, R15 ;  /* 0x000000ffff047224 */ /* 0x000fe200078e000f */
[----:B------:R-:W-:Y:S01]  /*5ec0*/  SHF.L.U32 R22, R6, R9, RZ ;  /* 0x0000000906167219 */ /* 0x000fe200000006ff */
[----:B------:R-:W0:Y:S01]  /*5ed0*/  LDC R27, c[0x0][0x638] ;  /* 0x00018e00ff1b7b82 */ /* 0x000e220000000800 */
[----:B------:R-:W-:-:S07]  /*5ee0*/  LOP3.LUT R28, RZ, R8, RZ, 0x33, !PT ;  /* 0x00000008ff1c7212 */ /* 0x000fce00078e33ff */
        /* <DEDUP_REMOVED lines=12> */
.L_x_165:
[----:B------:R-:W-:Y:S01]  /*5fb0*/  ISETP.NE.AND P0, PT, R2, 0x1, PT ;  /* 0x000000010200780c */ /* 0x000fe20003f05270 */
[----:B--2---:R-:W-:Y:S01]  /*5fc0*/  VIADD R7, R21, 0xffffffff ;  /* 0xffffffff15077836 */ /* 0x004fe20000000000 */
[----:B-1----:R-:W-:Y:S01]  /*5fd0*/  SHF.R.U64 R5, R4, R26, R5 ;  /* 0x0000001a04057219 */ /* 0x002fe20000001205 */
[----:B------:R-:W-:Y:S01]  /*5fe0*/  IMAD.MOV R14, RZ, RZ, -R14 ;  /* 0x000000ffff0e7224 */ /* 0x000fe200078e0a0e */
[----:B------:R-:W-:Y:S01]  /*5ff0*/  LOP3.LUT R4, R13, R28, RZ, 0xc0, !PT ;  /* 0x0000001c0d047212 */ /* 0x000fe200078ec0ff */
[----:B------:R-:W-:Y:S01]  /*6000*/  IMAD.MOV.U32 R8, RZ, RZ, R12 ;  /* 0x000000ffff087224 */ /* 0x000fe200078e000c */
[----:B------:R-:W-:Y:S01]  /*6010*/  LOP3.LUT R10, R10, R7, RZ, 0xc0, !PT ;  /* 0x000000070a0a7212 */ /* 0x000fe200078ec0ff */
[----:B------:R-:W-:Y:S02]  /*6020*/  IMAD.MOV R6, RZ, RZ, -R5 ;  /* 0x000000ffff067224 */ /* 0x000fe400078e0a05 */
[----:B------:R-:W-:-:S04]  /*6030*/  IMAD R4, R22, R5, R4 ;  /* 0x0000000516047224 */ /* 0x000fc800078e0204 */
[----:B------:R-:W-:Y:S02]  /*6040*/  @P0 IMAD R23, R20, R14, R3 ;  /* 0x0000000e14170224 */ /* 0x000fe400078e0203 */
[----:B0-----:R-:W-:Y:S02]  /*6050*/  IMAD R3, R6, R27, R15 ;  /* 0x0000001b06037224 */ /* 0x001fe400078e020f */
[----:B------:R-:W-:Y:S02]  /*6060*/  IMAD R7, R4, R29, R23 ;  /* 0x0000001d04077224 */ /* 0x000fe400078e0217 */
[----:B------:R-:W-:Y:S02]  /*6070*/  IMAD R4, R3, R21, R10 ;  /* 0x0000001503047224 */ /* 0x000fe400078e020a */
[----:B------:R-:W-:-:S03]  /*6080*/  IMAD.MOV.U32 R6, RZ, RZ, 0x1 ;  /* 0x00000001ff067424 */ /* 0x000fc600078e00ff */
[----:B------:R-:W-:Y:S02]  /*6090*/  SEL R9, R4, R7, !P0 ;  /* 0x0000000704097207 */ /* 0x000fe40004000000 */
[----:B------:R-:W-:-:S07]  /*60a0*/  SEL R7, R7, R4, !P0 ;  /* 0x0000000407077207 */ /* 0x000fce0004000000 */
.L_x_163:
[----:B------:R-:W-:-:S08]  /*60b0*/  NOP ;  /* 0x0000000000007918 */ /* 0x000fd00000000000 */
[----:B------:R-:W0:-:S00]  /*60c0*/  USETMAXREG.DEALLOC.CTAPOOL 0x28 ;  /* 0x00000028000079c8 */ /* 0x000e0000080e0500 */
[----:B0-----:R-:W-:-:S13]  /*60d0*/  ISETP.NE.AND P0, PT, R0, RZ, PT ;  /* 0x000000ff0000720c */ /* 0x001fda0003f05270 */
[----:B------:R-:W-:Y:S05]  /*60e0*/  @P0 EXIT ;  /* 0x000000000000094d */ /* 0x000fea0003800000 */
[----:B------:R-:W-:Y:S01]  /*60f0*/  LOP3.LUT P0, RZ, R6, 0xff, RZ, 0xc0, !PT ;  /* 0x000000ff06ff7812 */ /* 0x000fe2000780c0ff */
[----:B------:R-:W-:Y:S02]  /*6100*/  IMAD.MOV.U32 R0, RZ, RZ, 0x1 ;  /* 0x00000001ff007424 */ /* 0x000fe400078e00ff */
[----:B------:R-:W-:-:S10]  /*6110*/  IMAD.MOV.U32 R12, RZ, RZ, RZ ;  /* 0x000000ffff0c7224 */ /* 0x000fd400078e00ff */
[----:B------:R-:W-:Y:S05]  /*6120*/  @!P0 BRA `(.L_x_166) ;  /* 0x0000000c00308947 */ /* 0x000fea0003800000 */
[----:B------:R-:W0:Y:S01]  /*6130*/  LDC R0, c[0x0][0x28c] ;  /* 0x0000a300ff007b82 */ /* 0x000e220000000800 */
[----:B------:R-:W-:Y:S01]  /*6140*/  ULDC UR5, c[0x0][0x600] ;  /* 0x0001800000057ab9 */ /* 0x000fe20000000800 */
[----:B------:R-:W-:Y:S01]  /*6150*/  ULDC UR4, c[0x0][0xc] ;  /* 0x0000030000047ab9 */ /* 0x000fe20000000800 */
[----:B------:R-:W-:Y:S01]  /*6160*/  UIADD3 UR16, UR5, -0x1, URZ ;  /* 0xffffffff05107890 */ /* 0x000fe2000fffe03f */
[C---:B------:R-:W-:Y:S01]  /*6170*/  LOP3.LUT P2, RZ, R18.reuse, 0x7f, RZ, 0xc0, !PT ;  /* 0x0000007f12ff7812 */ /* 0x040fe2000784c0ff */
[----:B------:R-:W-:Y:S01]  /*6180*/  ULDC UR6, c[0x0][0x658] ;  /* 0x0001960000067ab9 */ /* 0x000fe20000000800 */
[----:B------:R-:W-:Y:S01]  /*6190*/  ULDC UR5, c[0x0][0x10] ;  /* 0x0000040000057ab9 */ /* 0x000fe20000000800 */
[----:B------:R-:W-:Y:S01]  /*61a0*/  UMOV UR7, 0xffffffff ;  /* 0xffffffff00077882 */ /* 0x000fe20000000000 */
[----:B------:R-:W-:Y:S01]  /*61b0*/  UMOV UR8, 0x1 ;  /* 0x0000000100087882 */ /* 0x000fe20000000000 */
[----:B------:R-:W-:Y:S01]  /*61c0*/  UIMAD.WIDE.U32 UR4, UR4, UR5, URZ ;  /* 0x00000005040472a5 */ /* 0x000fe2000f8e003f */
[----:B------:R-:W-:Y:S01]  /*61d0*/  LOP3.LUT P0, RZ, R18, 0x1f, RZ, 0xc0, !PT ;  /* 0x0000001f12ff7812 */ /* 0x000fe2000780c0ff */
[----:B------:R-:W-:Y:S01]  /*61e0*/  USHF.L.U32 UR7, UR7, UR6, URZ ;  /* 0x0000000607077299 */ /* 0x000fe2000800063f */
[----:B------:R-:W-:Y:S01]  /*61f0*/  BSSY B0, `(.L_x_166) ;  /* 0x00000bf000007945 */ /* 0x000fe20003800000 */
[----:B------:R-:W-:Y:S01]  /*6200*/  USHF.L.U32 UR18, UR8, UR6, URZ ;  /* 0x0000000608127299 */ /* 0x000fe2000800063f */
[----:B------:R-:W-:Y:S01]  /*6210*/  IMAD.MOV.U32 R13, RZ, RZ, 0x1 ;  /* 0x00000001ff0d7424 */ /* 0x000fe200078e00ff */
[----:B------:R-:W-:Y:S01]  /*6220*/  LOP3.LUT R11, R19, 0x2, RZ, 0xfc, !PT ;  /* 0x00000002130b7812 */ /* 0x000fe200078efcff */
[----:B------:R-:W-:Y:S01]  /*6230*/  ULDC UR6, c[0x0][0x14] ;  /* 0x0000050000067ab9 */ /* 0x000fe20000000800 */
[----:B------:R-:W-:Y:S01]  /*6240*/  PLOP3.LUT P0, PT, P0, P2, PT, 0x8a, 0x0 ;  /* 0x000000000000781c */ /* 0x000fe20000705172 */
[----:B------:R-:W-:Y:S01]  /*6250*/  UIMAD.WIDE.U32 UR20, UR4, UR6, URZ ;  /* 0x00000006041472a5 */ /* 0x000fe2000f8e003f */
[----:B------:R-:W-:Y:S01]  /*6260*/  IMAD.MOV.U32 R12, RZ, RZ, RZ ;  /* 0x000000ffff0c7224 */ /* 0x000fe200078e00ff */
[----:B------:R-:W-:-:S02]  /*6270*/  UIMAD UR13, UR5, UR6, URZ ;  /* 0x00000006050d72a4 */ /* 0x000fc4000f8e023f */
[----:B------:R-:W-:Y:S01]  /*6280*/  ULOP3.LUT UR17, URZ, UR7, URZ, 0x33, !UPT ;  /* 0x000000073f117292 */ /* 0x000fe2000f8e333f */
[----:B0-----:R-:W-:Y:S01]  /*6290*/  VIADD R0, R0, 0x7f ;  /* 0x0000007f00007836 */ /* 0x001fe20000000000 */
[----:B------:R-:W-:Y:S01]  /*62a0*/  UIADD3 UR13, UR21, UR13, URZ ;  /* 0x0000000d150d7290 */ /* 0x000fe2000fffe03f */
[----:B------:R-:W-:-:S03]  /*62b0*/  ULDC.64 UR22, c[0x0][0x198] ;  /* 0x0000660000167ab9 */ /* 0x000fc60000000a00 */
[----:B------:R-:W-:-:S04]  /*62c0*/  SHF.R.S32.HI R3, RZ, 0x1f, R0 ;  /* 0x0000001fff037819 */ /* 0x000fc80000011400 */
[----:B------:R-:W-:Y:S01]  /*62d0*/  LEA.HI R3, R3, R0, RZ, 0x7 ;  /* 0x0000000003037211 */ /* 0x000fe200078f38ff */
[----:B------:R-:W-:-:S03]  /*62e0*/  IMAD.MOV.U32 R0, RZ, RZ, 0x1 ;  /* 0x00000001ff007424 */ /* 0x000fc600078e00ff */
[----:B------:R-:W-:-:S05]  /*62f0*/  SHF.R.S32.HI R3, RZ, 0x7, R3 ;  /* 0x00000007ff037819 */ /* 0x000fca0000011403 */
[----:B------:R-:W-:-:S07]  /*6300*/  VIADD R10, R3, 0x1 ;  /* 0x00000001030a7836 */ /* 0x000fce0000000000 */
.L_x_178:
[----:B------:R-:W-:-:S03]  /*6310*/  UMOV UR4, 0xffffffff ;  /* 0xffffffff00047882 */ /* 0x000fc60000000000 */
[----:B------:R-:W-:Y:S05]  /*6320*/  BRA.DIV UR4, `(.L_x_167) ;  /* 0x0000000e04747947 */ /* 0x000fea000b800000 */
[----:B------:R-:W-:-:S13]  /*6330*/  ELECT P6, URZ, PT ;  /* 0x00000000003f782f */ /* 0x000fda00038c0000 */
.L_x_188:
[----:B------:R-:W0:Y:S01]  /*6340*/  LDC R4, c[0x0][0x28c] ;  /* 0x0000a300ff047b82 */ /* 0x000e220000000800 */
[----:B------:R-:W-:Y:S01]  /*6350*/  BSSY B1, `(.L_x_168) ;  /* 0x0000037000017945 */ /* 0x000fe20003800000 */
[----:B0-----:R-:W-:-:S13]  /*6360*/  ISETP.LT.OR P6, PT, R4, 0x1, !P6 ;  /* 0x000000010400780c */ /* 0x001fda00077c1670 */
[----:B------:R-:W-:Y:S05]  /*6370*/  @P6 BRA `(.L_x_169) ;  /* 0x0000000000d06947 */ /* 0x000fea0003800000 */
[----:B------:R-:W-:Y:S02]  /*6380*/  IMAD.SHL.U32 R15, R9, 0x40, RZ ;  /* 0x00000040090f7824 */ /* 0x000fe400078e00ff */
[----:B------:R-:W-:Y:S02]  /*6390*/  IMAD.SHL.U32 R18, R7, 0x100, RZ ;  /* 0x0000010007127824 */ /* 0x000fe400078e00ff */
[----:B------:R-:W-:Y:S02]  /*63a0*/  IMAD.MOV.U32 R20, RZ, RZ, RZ ;  /* 0x000000ffff147224 */ /* 0x000fe400078e00ff */
[----:B------:R-:W-:Y:S02]  /*63b0*/  IMAD.MOV.U32 R4, RZ, RZ, R10 ;  /* 0x000000ffff047224 */ /* 0x000fe400078e000a */
[----:B------:R-:W-:Y:S02]  /*63c0*/  IMAD.MOV.U32 R5, RZ, RZ, R0 ;  /* 0x000000ffff057224 */ /* 0x000fe400078e0000 */
[----:B------:R-:W-:-:S07]  /*63d0*/  IMAD.MOV.U32 R6, RZ, RZ, R12 ;  /* 0x000000ffff067224 */ /* 0x000fce00078e000c */
.L_x_173:
[----:B------:R-:W0:Y:S01]  /*63e0*/  S2R R14, SR_CgaCtaId ;  /* 0x00000000000e7919 */ /* 0x000e220000008800 */
[----:B------:R-:W-:Y:S01]  /*63f0*/  MOV R7, 0x400 ;  /* 0x0000040000077802 */ /* 0x000fe20000000f00 */
[----:B------:R-:W1:Y:S03]  /*6400*/  @!P2 LDC R9, c[0x0][0x500] ;  /* 0x00014000ff09ab82 */ /* 0x000e660000000800 */
[----:B0-----:R-:W-:Y:S02]  /*6410*/  LEA R21, R14, R7, 0x18 ;  /* 0x000000070e157211 */ /* 0x001fe400078ec0ff */
[----:B------:R-:W-:-:S03]  /*6420*/  SHF.L.U32 R7, R5, 0x1f, RZ ;  /* 0x0000001f05077819 */ /* 0x000fc600000006ff */
[----:B------:R-:W-:-:S04]  /*6430*/  IMAD R14, R6, 0x8, R21 ;  /* 0x00000008060e7824 */ /* 0x000fc800078e0215 */
[----:B------:R-:W0:Y:S02]  /*6440*/  SYNCS.PHASECHK.TRANS64.TRYWAIT P1, [R14+URZ+0x18], R7 ;  /* 0x000018070e0075a7 */ /* 0x000e24000802017f */
[----:B01----:R-:W-:Y:S05]  /*6450*/  @!P1 BRA `(.L_x_170) ;  /* 0x0000000c00489947 */ /* 0x003fea0003800000 */
.L_x_189:
[----:B0-----:R-:W-:Y:S01]  /*6460*/  PRMT R7, R11, 0x9910, RZ ;  /* 0x000099100b077816 */ /* 0x001fe200000000ff */
[----:B------:R0:W-:Y:S03]  /*6470*/  @!P2 SYNCS.ARRIVE.TRANS64 RZ, [R14+URZ], R9 ;  /* 0x000000090effa9a7 */ /* 0x0001e6000800003f */
[----:B------:R-:W-:-:S13]  /*6480*/  ISETP.NE.AND P1, PT, R7, 0x2, PT ;  /* 0x000000020700780c */ /* 0x000fda0003f25270 */
[----:B0-----:R-:W-:Y:S05]  /*6490*/  @P1 BRA `(.L_x_171) ;  /* 0x0000000000041947 */ /* 0x001fea0003800000 */
[----:B------:R-:W-:Y:S01]  /*64a0*/  BPT.TRAP 0x1 ;  /* 0x000000040000795c */ /* 0x000fe20000300000 */
.L_x_171:
[----:B------:R-:W-:Y:S05]  /*64b0*/  @P0 BRA `(.L_x_172) ;  /* 0x0000000000040947 */ /* 0x000fea0003800000 */
[----:B------:R-:W-:Y:S01]  /*64c0*/  BPT.TRAP 0x1 ;  /* 0x000000040000795c */ /* 0x000fe20000300000 */
.L_x_172:
[--C-:B------:R-:W-:Y:S01]  /*64d0*/  IMAD R7, R6, 0x8000, R21.reuse ;  /* 0x0000800006077824 */ /* 0x100fe200078e0215 */
[----:B------:R-:W-:Y:S01]  /*64e0*/  R2UR UR9, R14 ;  /* 0x000000000e0972ca */ /* 0x000fe200000e0000 */
[----:B------:R-:W-:Y:S01]  /*64f0*/  IMAD R21, R6, 0x2000, R21 ;  /* 0x0000200006157824 */ /* 0x000fe200078e0215 */
[----:B------:R-:W-:Y:S01]  /*6500*/  UIADD3 UR4, UP0, UR22, 0xf0, URZ ;  /* 0x000000f016047890 */ /* 0x000fe2000ff1e03f */
[----:B------:R-:W-:Y:S01]  /*6510*/  VIADD R4, R4, 0xffffffff ;  /* 0xffffffff04047836 */ /* 0x000fe20000000000 */
[----:B------:R-:W-:Y:S01]  /*6520*/  R2UR UR5, R7 ;  /* 0x00000000070572ca */ /* 0x000fe200000e0000 */
[----:B------:R-:W-:Y:S01]  /*6530*/  UIADD3 UR24, UP1, UR22, 0x1f0, URZ ;  /* 0x000001f016187890 */ /* 0x000fe2000ff3e03f */
[----:B------:R-:W-:Y:S01]  /*6540*/  R2UR UR8, R21 ;  /* 0x00000000150872ca */ /* 0x000fe200000e0000 */
[----:B------:R-:W-:Y:S01]  /*6550*/  VIADD R6, R6, 0x1 ;  /* 0x0000000106067836 */ /* 0x000fe20000000000 */
[----:B------:R-:W-:Y:S01]  /*6560*/  R2UR UR11, R18 ;  /* 0x00000000120b72ca */ /* 0x000fe200000e0000 */
[----:B------:R-:W-:Y:S01]  /*6570*/  UIADD3.X UR25, URZ, UR23, URZ, UP1, !UPT ;  /* 0x000000173f197290 */ /* 0x000fe20008ffe43f */
[----:B------:R-:W-:Y:S01]  /*6580*/  R2UR UR10, R20 ;  /* 0x00000000140a72ca */ /* 0x000fe200000e0000 */
[----:B------:R-:W-:Y:S01]  /*6590*/  UMOV UR6, 0x0 ;  /* 0x0000000000067882 */ /* 0x000fe20000000000 */
[----:B------:R-:W-:Y:S01]  /*65a0*/  R2UR UR12, R8 ;  /* 0x00000000080c72ca */ /* 0x000fe200000e0000 */
[----:B------:R-:W-:Y:S01]  /*65b0*/  UMOV UR7, 0x10000000 ;  /* 0x1000000000077882 */ /* 0x000fe20000000000 */
[----:B------:R-:W-:Y:S01]  /*65c0*/  R2UR UR19, R15 ;  /* 0x000000000f1372ca */ /* 0x000fe200000e0000 */
[----:B------:R-:W-:Y:S01]  /*65d0*/  VIADD R20, R20, 0x80 ;  /* 0x0000008014147836 */ /* 0x000fe20000000000 */
[----:B------:R-:W-:Y:S01]  /*65e0*/  ISETP.GT.AND P3, PT, R4, 0x1, PT ;  /* 0x000000010400780c */ /* 0x000fe20003f64270 */
[----:B------:R-:W-:Y:S01]  /*65f0*/  UIADD3 UR14, UR5, 0x100, URZ ;  /* 0x00000100050e7890 */ /* 0x000fe2000fffe03f */
[----:B------:R-:W-:Y:S01]  /*6600*/  ISETP.NE.AND P1, PT, R6, 0x3, PT ;  /* 0x000000030600780c */ /* 0x000fe20003f25270 */
[----:B------:R-:W-:-:S02]  /*6610*/  UIADD3.X UR5, URZ, UR23, URZ, UP0, !UPT ;  /* 0x000000173f057290 */ /* 0x000fc400087fe43f */
[----:B------:R-:W-:Y:S01]  /*6620*/  UIADD3 UR15, UR8, 0x18100, URZ ;  /* 0x00018100080f7890 */ /* 0x000fe2000fffe03f */
[----:B------:R-:W-:Y:S02]  /*6630*/  SEL R14, RZ, 0x1, P1 ;  /* 0x00000001ff0e7807 */ /* 0x000fe40000800000 */
[----:B------:R-:W-:Y:S01]  /*6640*/  UMOV UR8, UR14 ;  /* 0x0000000e00087c82 */ /* 0x000fe20008000000 */
[----:B------:R-:W-:Y:S02]  /*6650*/  SEL R6, R6, RZ, P1 ;  /* 0x000000ff06067207 */ /* 0x000fe40000800000 */
[----:B------:R-:W-:Y:S01]  /*6660*/  LOP3.LUT R5, R5, R14, RZ, 0x3c, !PT ;  /* 0x0000000e05057212 */ /* 0x000fe200078e3cff */
[----:B------:R0:W-:Y:S02]  /*6670*/  UTMALDG.3D [UR8], [UR4], desc[UR6] ;  /* 0x00000608040075b4 */ /* 0x0001e40008011000 */
[----:B0-----:R-:W-:Y:S01]  /*6680*/  UMOV UR8, UR15 ;  /* 0x0000000f00087c82 */ /* 0x001fe20008000000 */
[----:B------:R-:W-:-:S02]  /*6690*/  UMOV UR11, UR19 ;  /* 0x00000013000b7c82 */ /* 0x000fc40008000000 */
[----:B------:R0:W-:Y:S02]  /*66a0*/  UTMALDG.3D [UR8], [UR24], desc[UR6] ;  /* 0x00000608180075b4 */ /* 0x0001e40008011000 */
[----:B0-----:R-:W-:Y:S05]  /*66b0*/  @P3 BRA `(.L_x_173) ;  /* 0xfffffffc00483947 */ /* 0x001fea000383ffff */
.L_x_169:
[----:B------:R-:W-:Y:S05]  /*66c0*/  BSYNC B1 ;  /* 0x0000000000017941 */ /* 0x000fea0003800000 */
.L_x_168:
[----:B------:R-:W-:Y:S01]  /*66d0*/  LOP3.LUT P3, RZ, R13, 0xff, RZ, 0xc0, !PT ;  /* 0x000000ff0dff7812 */ /* 0x000fe2000786c0ff */
[----:B------:R-:W-:Y:S01]  /*66e0*/  IMAD.IADD R12, R3, 0x1, R12 ;  /* 0x00000001030c7824 */ /* 0x000fe200078e020c */
[----:B------:R-:W-:Y:S01]  /*66f0*/  IADD3 R16, P4, R16, UR20, RZ ;  /* 0x0000001410107c10 */ /* 0x000fe2000ff9e0ff */
[----:B------:R-:W-:Y:S01]  /*6700*/  ULDC.64 UR4, c[0x0][0x650] ;  /* 0x0001940000047ab9 */ /* 0x000fe20000000a00 */
[----:B------:R-:W-:Y:S01]  /*6710*/  BSSY B1, `(.L_x_174) ;  /* 0x000006a000017945 */ /* 0x000fe20003800000 */
[----:B------:R-:W-:Y:S01]  /*6720*/  IMAD.MOV.U32 R9, RZ, RZ, -0x1 ;  /* 0xffffffffff097424 */ /* 0x000fe200078e00ff */
[----:B------:R-:W-:Y:S01]  /*6730*/  ISETP.GT.U32.AND P1, PT, R12, 0x2, PT ;  /* 0x000000020c00780c */ /* 0x000fe20003f24070 */
[----:B------:R-:W-:Y:S01]  /*6740*/  IMAD.MOV.U32 R8, RZ, RZ, -0x1 ;  /* 0xffffffffff087424 */ /* 0x000fe200078e00ff */
[----:B------:R-:W-:Y:S02]  /*6750*/  IADD3.X R17, R17, UR13, RZ, P4, !PT ;  /* 0x0000000d11117c10 */ /* 0x000fe4000a7fe4ff */
[----:B------:R-:W-:-:S02]  /*6760*/  ISETP.LT.U32.AND P1, PT, R3, 0x3, P1 ;  /* 0x000000030300780c */ /* 0x000fc40000f21070 */
[----:B------:R-:W-:Y:S01]  /*6770*/  PRMT R13, RZ, 0x7610, R13 ;  /* 0x00007610ff0d7816 */ /* 0x000fe2000000000d */
[----:B------:R-:W0:Y:S01]  /*6780*/  @P3 S2R R5, SR_CgaCtaId ;  /* 0x0000000000053919 */ /* 0x000e220000008800 */
[----:B------:R-:W-:-:S04]  /*6790*/  @P3 MOV R4, 0x400 ;  /* 0x0000040000043802 */ /* 0x000fc80000000f00 */
[----:B0-----:R-:W-:Y:S01]  /*67a0*/  @P3 LEA R6, R5, R4, 0x18 ;  /* 0x0000000405063211 */ /* 0x001fe200078ec0ff */
[----:B------:R-:W-:-:S03]  /*67b0*/  IMAD.WIDE.U32 R4, R12, -0x55555555, RZ ;  /* 0xaaaaaaab0c047825 */ /* 0x000fc600078e00ff */
[----:B------:R0:W-:Y:S01]  /*67c0*/  @P3 SYNCS.ARRIVE.TRANS64.A1T0 RZ, [R6+URZ+0x48], RZ ;  /* 0x000048ff06ff39a7 */ /* 0x0001e2000810003f */
[----:B------:R-:W-:Y:S02]  /*67d0*/  ISETP.GE.U32.AND P3, PT, R3, 0x3, PT ;  /* 0x000000030300780c */ /* 0x000fe40003f66070 */
[----:B------:R-:W-:Y:S02]  /*67e0*/  SHF.R.U32.HI R7, RZ, 0x1, R5 ;  /* 0x00000001ff077819 */ /* 0x000fe40000011605 */
[----:B------:R-:W-:Y:S02]  /*67f0*/  SEL R5, RZ, 0x1, !P1 ;  /* 0x00000001ff057807 */ /* 0x000fe40004800000 */
[----:B------:R-:W-:Y:S01]  /*6800*/  ISETP.GE.U32.AND P1, PT, R16, UR4, PT ;  /* 0x0000000410007c0c */ /* 0x000fe2000bf26070 */
[----:B------:R-:W-:Y:S01]  /*6810*/  IMAD R12, R7, -0x3, R12 ;  /* 0xfffffffd070c7824 */ /* 0x000fe200078e020c */
[----:B------:R-:W-:Y:S02]  /*6820*/  LOP3.LUT R0, R0, R5, RZ, 0x3c, !PT ;  /* 0x0000000500007212 */ /* 0x000fe400078e3cff */
[----:B------:R-:W-:-:S02]  /*6830*/  ISETP.GE.U32.AND.EX P1, PT, R17, UR5, PT, P1 ;  /* 0x0000000511007c0c */ /* 0x000fc4000bf26110 */
[----:B------:R-:W-:Y:S02]  /*6840*/  PRMT R4, RZ, 0x7610, R4 ;  /* 0x00007610ff047816 */ /* 0x000fe40000000004 */
[----:B------:R-:W-:Y:S01]  /*6850*/  @P3 LOP3.LUT R0, R0, 0x1, R7, 0x78, !PT ;  /* 0x0000000100003812 */ /* 0x000fe200078e7807 */
[----:B------:R-:W-:-:S08]  /*6860*/  IMAD.MOV.U32 R7, RZ, RZ, -0x1 ;  /* 0xffffffffff077424 */ /* 0x000fd000078e00ff */
[----:B0-----:R-:W-:Y:S05]  /*6870*/  @P1 BRA `(.L_x_175) ;  /* 0x00000004004c1947 */ /* 0x001fea0003800000 */
[----:B------:R-:W-:Y:S01]  /*6880*/  ULDC.64 UR4, c[0x0][0x628] ;  /* 0x00018a0000047ab9 */ /* 0x000fe20000000a00 */
[----:B------:R-:W0:Y:S01]  /*6890*/  S2R R15, SR_CTAID.X ;  /* 0x00000000000f7919 */ /* 0x000e220000002500 */
[----:B------:R-:W-:Y:S01]  /*68a0*/  ISETP.NE.U32.AND P1, PT, RZ, UR4, PT ;  /* 0x00000004ff007c0c */ /* 0x000fe2000bf25070 */
[----:B------:R-:W-:Y:S01]  /*68b0*/  ULDC UR7, c[0x0][0x630] ;  /* 0x00018c0000077ab9 */ /* 0x000fe20000000800 */
[----:B------:R-:W-:Y:S01]  /*68c0*/  IMAD.MOV.U32 R4, RZ, RZ, R16 ;  /* 0x000000ffff047224 */ /* 0x000fe200078e0010 */
[----:B------:R-:W1:Y:S01]  /*68d0*/  S2R R14, SR_CTAID.Y ;  /* 0x00000000000e7919 */ /* 0x000e620000002600 */
[----:B------:R-:W-:Y:S01]  /*68e0*/  ISETP.NE.AND.EX P1, PT, RZ, UR5, PT, P1 ;  /* 0x00000005ff007c0c */ /* 0x000fe2000bf25310 */
[----:B------:R-:W-:-:S12]  /*68f0*/  IMAD.MOV.U32 R5, RZ, RZ, R17 ;  /* 0x000000ffff057224 */ /* 0x000fd800078e0011 */
[----:B------:R-:W-:Y:S05]  /*6900*/  @!P1 BRA `(.L_x_176) ;  /* 0x0000000000289947 */ /* 0x000fea0003800000 */
[----:B------:R-:W-:Y:S02]  /*6910*/  ULDC UR6, c[0x0][0x634] ;  /* 0x00018d0000067ab9 */ /* 0x000fe40000000800 */
[----:B------:R-:W-:-:S05]  /*6920*/  IADD3 R9, P1, R16, UR6, RZ ;  /* 0x0000000610097c10 */ /* 0x000fca000ff3e0ff */
[----:B------:R-:W-:-:S04]  /*6930*/  IMAD.X R21, RZ, RZ, R17, P1 ;  /* 0x000000ffff157224 */ /* 0x000fc800008e0611 */
[----:B------:R-:W-:-:S04]  /*6940*/  IMAD.WIDE.U32 R6, R21, UR4, RZ ;  /* 0x0000000415067c25 */ /* 0x000fc8000f8e00ff */
[----:B------:R-:W-:-:S04]  /*6950*/  IMAD.WIDE.U32 R6, P1, R9, UR5, R6 ;  /* 0x0000000509067c25 */ /* 0x000fc8000f820006 */
[----:B------:R-:W-:-:S04]  /*6960*/  IMAD.WIDE.U32 R8, R9, UR4, RZ ;  /* 0x0000000409087c25 */ /* 0x000fc8000f8e00ff */
[----:B------:R-:W-:Y:S01]  /*6970*/  IMAD.X R5, RZ, RZ, RZ, P1 ;  /* 0x000000ffff057224 */ /* 0x000fe200008e06ff */
[----:B------:R-:W-:Y:S01]  /*6980*/  IADD3 RZ, P1, R9, R6, RZ ;  /* 0x0000000609ff7210 */ /* 0x000fe20007f3e0ff */
[----:B------:R-:W-:-:S04]  /*6990*/  IMAD.MOV.U32 R4, RZ, RZ, R7 ;  /* 0x000000ffff047224 */ /* 0x000fc800078e0007 */
[----:B------:R-:W-:-:S08]  /*69a0*/  IMAD.WIDE.U32.X R4, R21, UR5, R4, P1 ;  /* 0x0000000515047c25 */ /* 0x000fd000088e0404 */
.L_x_176:
[--C-:B------:R-:W-:Y:S01]  /*69b0*/  SHF.R.U64 R8, R4, UR7, R5.reuse ;  /* 0x0000000704087c19 */ /* 0x100fe20008001205 */
[----:B------:R-:W-:Y:S01]  /*69c0*/  ULDC.64 UR4, c[0x0][0x620] ;  /* 0x0001880000047ab9 */ /* 0x000fe20000000a00 */
[----:B------:R-:W-:Y:S01]  /*69d0*/  SHF.R.U32.HI R4, RZ, UR7, R5 ;  /* 0x00000007ff047c19 */ /* 0x000fe20008011605 */
[----:B------:R-:W2:Y:S01]  /*69e0*/  LDC R24, c[0x0][0x144] ;  /* 0x00005100ff187b82 */ /* 0x000ea20000000800 */
[----:B------:R-:W-:Y:S01]  /*69f0*/  IADD3 R7, P1, RZ, -R8, RZ ;  /* 0x80000008ff077210 */ /* 0x000fe20007f3e0ff */
[----:B------:R-:W-:Y:S01]  /*6a00*/  ULDC.64 UR8, c[0x0][0x640] ;  /* 0x0001900000087ab9 */ /* 0x000fe20000000a00 */
[----:B0-----:R-:W-:Y:S01]  /*6a10*/  I2FP.F32.U32 R9, R15 ;  /* 0x0000000f00097245 */ /* 0x001fe20000201000 */
[----:B------:R-:W-:Y:S02]  /*6a20*/  ULDC UR6, c[0x0][0x608] ;  /* 0x0001820000067ab9 */ /* 0x000fe40000000800 */
[----:B------:R-:W-:Y:S01]  /*6a30*/  IMAD.X R4, RZ, RZ, ~R4, P1 ;  /* 0x000000ffff047224 */ /* 0x000fe200008e0e04 */
[----:B------:R-:W-:Y:S01]  /*6a40*/  ISETP.NE.U32.AND P1, PT, RZ, UR8, PT ;  /* 0x00000008ff007c0c */ /* 0x000fe2000bf25070 */
[----:B------:R-:W0:Y:S02]  /*6a50*/  LDC R21, c[0x0][0x148] ;  /* 0x00005200ff157b82 */ /* 0x000e240000000800 */
[----:B------:R-:W-:Y:S01]  /*6a60*/  IMAD R6, R4, UR4, RZ ;  /* 0x0000000404067c24 */ /* 0x000fe2000f8e02ff */
[----:B------:R-:W-:Y:S01]  /*6a70*/  ISETP.NE.AND.EX P1, PT, RZ, UR9, PT, P1 ;  /* 0x00000009ff007c0c */ /* 0x000fe2000bf25310 */
[----:B------:R-:W-:Y:S01]  /*6a80*/  IMAD.WIDE.U32 R4, R7, UR4, R16 ;  /* 0x0000000407047c25 */ /* 0x000fe2000f8e0010 */
[----:B------:R-:W-:-:S03]  /*6a90*/  ULDC UR4, c[0x0][0x150] ;  /* 0x0000540000047ab9 */ /* 0x000fc60000000800 */
[----:B------:R-:W-:Y:S02]  /*6aa0*/  IMAD R7, R7, UR5, R6 ;  /* 0x0000000507077c24 */ /* 0x000fe4000f8e0206 */
[----:B------:R-:W-:Y:S01]  /*6ab0*/  FMUL R6, R9, UR4 ;  /* 0x0000000409067c20 */ /* 0x000fe20008400000 */
[----:B------:R-:W-:Y:S01]  /*6ac0*/  ULDC UR4, c[0x0][0x618] ;  /* 0x0001860000047ab9 */ /* 0x000fe20000000800 */
[----:B------:R-:W-:Y:S01]  /*6ad0*/  ULDC UR5, c[0x0][0x154] ;  /* 0x0000550000057ab9 */ /* 0x000fe20000000800 */
[----:B------:R-:W-:-:S03]  /*6ae0*/  IMAD.IADD R5, R5, 0x1, R7 ;  /* 0x0000000105057824 */ /* 0x000fc600078e0207 */
[----:B------:R-:W3:Y:S02]  /*6af0*/  F2I.U32.TRUNC.NTZ R6, R6 ;  /* 0x0000000600067305 */ /* 0x000ee4000020f000 */
[----:B------:R-:W-:Y:S02]  /*6b00*/  SHF.R.U64 R9, R4, UR4, R5 ;  /* 0x0000000404097c19 */ /* 0x000fe40008001205 */
[----:B-1----:R-:W-:-:S05]  /*6b10*/  I2FP.F32.U32 R4, R14 ;  /* 0x0000000e00047245 */ /* 0x002fca0000201000 */
[----:B------:R-:W-:Y:S01]  /*6b20*/  FMUL R22, R4, UR5 ;  /* 0x0000000504167c20 */ /* 0x000fe20008400000 */
[----:B------:R-:W-:Y:S01]  /*6b30*/  SHF.R.U32.HI R4, RZ, UR4, R5 ;  /* 0x00000004ff047c19 */ /* 0x000fe20008011605 */
[----:B------:R-:W-:-:S03]  /*6b40*/  ULDC UR4, c[0x0][0x658] ;  /* 0x0001960000047ab9 */ /* 0x000fc60000000800 */
[--C-:B------:R-:W-:Y:S01]  /*6b50*/  SHF.R.U64 R20, R9, UR6, R4.reuse ;  /* 0x0000000609147c19 */ /* 0x100fe20008001204 */
[----:B------:R-:W1:Y:S01]  /*6b60*/  F2I.U32.TRUNC.NTZ R22, R22 ;  /* 0x0000001600167305 */ /* 0x000e62000020f000 */
[----:B------:R-:W-:Y:S01]  /*6b70*/  SHF.R.U32.HI R5, RZ, UR6, R4 ;  /* 0x00000006ff057c19 */ /* 0x000fe20008011604 */
[----:B---3--:R-:W-:-:S03]  /*6b80*/  IMAD.MOV R6, RZ, RZ, -R6 ;  /* 0x000000ffff067224 */ /* 0x008fc600078e0a06 */
[----:B------:R-:W-:Y:S01]  /*6b90*/  SHF.R.U64 R18, R20, UR4, R5 ;  /* 0x0000000414127c19 */ /* 0x000fe20008001205 */
[----:B--2---:R-:W-:Y:S01]  /*6ba0*/  IMAD R15, R24, R6, R15 ;  /* 0x00000006180f7224 */ /* 0x004fe200078e020f */
[----:B------:R-:W-:-:S03]  /*6bb0*/  SHF.R.U32.HI R23, RZ, UR4, R5 ;  /* 0x00000004ff177c19 */ /* 0x000fc60008011605 */
[----:B------:R-:W-:Y:S02]  /*6bc0*/  IMAD.MOV.U32 R4, RZ, RZ, R18 ;  /* 0x000000ffff047224 */ /* 0x000fe400078e0012 */
[----:B------:R-:W-:Y:S01]  /*6bd0*/  IMAD.MOV.U32 R5, RZ, RZ, R23 ;  /* 0x000000ffff057224 */ /* 0x000fe200078e0017 */
[----:B-1----:R-:W-:Y:S06]  /*6be0*/  @!P1 BRA `(.L_x_177) ;  /* 0x0000000000289947 */ /* 0x002fec0003800000 */
[----:B------:R-:W-:Y:S02]  /*6bf0*/  ULDC UR4, c[0x0][0x64c] ;  /* 0x0001930000047ab9 */ /* 0x000fe40000000800 */
[----:B------:R-:W-:-:S05]  /*6c00*/  IADD3 R5, P1, R18, UR4, RZ ;  /* 0x0000000412057c10 */ /* 0x000fca000ff3e0ff */
[----:B------:R-:W-:-:S04]  /*6c10*/  IMAD.X R23, RZ, RZ, R23, P1 ;  /* 0x000000ffff177224 */ /* 0x000fc800008e0617 */
[----:B------:R-:W-:-:S04]  /*6c20*/  IMAD.WIDE.U32 R6, R23, UR8, RZ ;  /* 0x0000000817067c25 */ /* 0x000fc8000f8e00ff */
[----:B------:R-:W-:-:S04]  /*6c30*/  IMAD.WIDE.U32 R6, P1, R5, UR9, R6 ;  /* 0x0000000905067c25 */ /* 0x000fc8000f820006 */
[----:B------:R-:W-:-:S04]  /*6c40*/  IMAD.WIDE.U32 R4, R5, UR8, RZ ;  /* 0x0000000805047c25 */ /* 0x000fc8000f8e00ff */
[----:B------:R-:W-:Y:S01]  /*6c50*/  IMAD.MOV.U32 R4, RZ, RZ, R7 ;  /* 0x000000ffff047224 */ /* 0x000fe200078e0007 */
[----:B------:R-:W-:Y:S01]  /*6c60*/  IADD3 RZ, P3, R5, R6, RZ ;  /* 0x0000000605ff7210 */ /* 0x000fe20007f7e0ff */
[----:B------:R-:W-:-:S04]  /*6c70*/  IMAD.X R5, RZ, RZ, RZ, P1 ;  /* 0x000000ffff057224 */ /* 0x000fc800008e06ff */
[----:B------:R-:W-:-:S08]  /*6c80*/  IMAD.WIDE.U32.X R4, R23, UR9, R4, P3 ;  /* 0x0000000917047c25 */ /* 0x000fd000098e0404 */
.L_x_177:
[----:B------:R-:W-:Y:S01]  /*6c90*/  ISETP.NE.AND P1, PT, R2, 0x1, PT ;  /* 0x000000010200780c */ /* 0x000fe20003f25270 */
[----:B------:R-:W-:Y:S01]  /*6ca0*/  ULDC UR4, c[0x0][0x648] ;  /* 0x0001920000047ab9 */ /* 0x000fe20000000800 */
[----:B------:R-:W-:Y:S01]  /*6cb0*/  LOP3.LUT R20, R20, UR17, RZ, 0xc0, !PT ;  /* 0x0000001114147c12 */ /* 0x000fe2000f8ec0ff */
[----:B------:R-:W-:Y:S01]  /*6cc0*/  IMAD.MOV R22, RZ, RZ, -R22 ;  /* 0x000000ffff167224 */ /* 0x000fe200078e0a16 */
[----:B------:R-:W-:Y:S01]  /*6cd0*/  SHF.R.U64 R5, R4, UR4, R5 ;  /* 0x0000000404057c19 */ /* 0x000fe20008001205 */
[----:B------:R-:W-:Y:S01]  /*6ce0*/  ULDC UR4, c[0x0][0x638] ;  /* 0x00018e0000047ab9 */ /* 0x000fe20000000800 */
[----:B------:R-:W-:Y:S01]  /*6cf0*/  LOP3.LUT R9, R9, UR16, RZ, 0xc0, !PT ;  /* 0x0000001009097c12 */ /* 0x000fe2000f8ec0ff */
[----:B------:R-:W-:Y:S01]  /*6d00*/  ULDC UR5, c[0x0][0x610] ;  /* 0x0001840000057ab9 */ /* 0x000fe20000000800 */
[----:B------:R-:W-:Y:S02]  /*6d10*/  IMAD.MOV.U32 R4, RZ, RZ, 0x1 ;  /* 0x00000001ff047424 */ /* 0x000fe400078e00ff */
[----:B------:R-:W-:-:S02]  /*6d20*/  IMAD.MOV R7, RZ, RZ, -R5 ;  /* 0x000000ffff077224 */ /* 0x000fc400078e0a05 */
[----:B------:R-:W-:Y:S02]  /*6d30*/  IMAD R20, R5, UR18, R20 ;  /* 0x0000001205147c24 */ /* 0x000fe4000f8e0214 */
[----:B0-----:R-:W-:Y:S02]  /*6d40*/  @P1 IMAD R15, R21, R22, R14 ;  /* 0x00000016150f1224 */ /* 0x001fe400078e020e */
[----:B------:R-:W-:Y:S01]  /*6d50*/  IMAD R18, R7, UR4, R18 ;  /* 0x0000000407127c24 */ /* 0x000fe2000f8e0212 */
[----:B------:R-:W-:Y:S01]  /*6d60*/  ULDC UR4, c[0x0][0x600] ;  /* 0x0001800000047ab9 */ /* 0x000fe20000000800 */
[----:B------:R-:W-:Y:S02]  /*6d70*/  IMAD R15, R20, UR5, R15 ;  /* 0x00000005140f7c24 */ /* 0x000fe4000f8e020f */
[----:B------:R-:W-:-:S05]  /*6d80*/  IMAD R18, R18, UR4, R9 ;  /* 0x0000000412127c24 */ /* 0x000fca000f8e0209 */
[----:B------:R-:W-:Y:S02]  /*6d90*/  SEL R9, R18, R15, !P1 ;  /* 0x0000000f12097207 */ /* 0x000fe40004800000 */
[----:B------:R-:W-:-:S07]  /*6da0*/  SEL R7, R15, R18, !P1 ;  /* 0x000000120f077207 */ /* 0x000fce0004800000 */
.L_x_175:
[----:B------:R-:W-:Y:S05]  /*6db0*/  BSYNC B1 ;  /* 0x0000000000017941 */ /* 0x000fea0003800000 */
.L_x_174:
[----:B------:R-:W-:-:S13]  /*6dc0*/  LOP3.LUT P1, RZ, R4, 0xff, RZ, 0xc0, !PT ;  /* 0x000000ff04ff7812 */ /* 0x000fda000782c0ff */
[----:B------:R-:W-:Y:S05]  /*6dd0*/  @P1 BRA `(.L_x_178) ;  /* 0xfffffff4004c1947 */ /* 0x000fea000383ffff */
[----:B------:R-:W-:Y:S05]  /*6de0*/  BSYNC B0 ;  /* 0x0000000000007941 */ /* 0x000fea0003800000 */
.L_x_166:
[----:B------:R-:W-:-:S03]  /*6df0*/  UMOV UR4, 0xffffffff ;  /* 0xffffffff00047882 */ /* 0x000fc60000000000 */
[----:B------:R-:W-:Y:S05]  /*6e00*/  BRA.DIV UR4, `(.L_x_179) ;  /* 0x0000000204f07947 */ /* 0x000fea000b800000 */
[----:B------:R-:W-:-:S13]  /*6e10*/  ELECT P6, URZ, PT ;  /* 0x00000000003f782f */ /* 0x000fda00038c0000 */
.L_x_192:
[----:B------:R-:W-:Y:S04]  /*6e20*/  BSSY B0, `(.L_x_180) ;  /* 0x0000022000007945 */ /* 0x000fe80003800000 */
[----:B------:R-:W-:Y:S05]  /*6e30*/  @!P6 BRA `(.L_x_181) ;  /* 0x000000000080e947 */ /* 0x000fea0003800000 */
[----:B------:R-:W-:-:S04]  /*6e40*/  LOP3.LUT R19, R19, 0x2, RZ, 0xfc, !PT ;  /* 0x0000000213137812 */ /* 0x000fc800078efcff */
[----:B------:R-:W-:-:S13]  /*6e50*/  ISETP.NE.AND P0, PT, R19, 0x3, PT ;  /* 0x000000031300780c */ /* 0x000fda0003f05270 */
[----:B------:R-:W-:Y:S05]  /*6e60*/  @!P0 BRA `(.L_x_182) ;  /* 0x0000000000048947 */ /* 0x000fea0003800000 */
[----:B------:R-:W-:Y:S01]  /*6e70*/  BPT.TRAP 0x1 ;  /* 0x000000040000795c */ /* 0x000fe20000300000 */
.L_x_182:
[----:B------:R-:W0:Y:S01]  /*6e80*/  S2R R3, SR_CgaCtaId ;  /* 0x0000000000037919 */ /* 0x000e220000008800 */
[----:B------:R-:W-:-:S04]  /*6e90*/  MOV R2, 0x400 ;  /* 0x0000040000027802 */ /* 0x000fc80000000f00 */
[----:B0-----:R-:W-:Y:S02]  /*6ea0*/  LEA R3, R3, R2, 0x18 ;  /* 0x0000000203037211 */ /* 0x001fe400078ec0ff */
[----:B------:R-:W-:-:S03]  /*6eb0*/  SHF.L.U32 R2, R0, 0x1f, RZ ;  /* 0x0000001f00027819 */ /* 0x000fc600000006ff */
[----:B------:R-:W-:-:S04]  /*6ec0*/  VIADD R3, R3, 0x18 ;  /* 0x0000001803037836 */ /* 0x000fc80000000000 */
[C---:B------:R-:W-:Y:S02]  /*6ed0*/  IMAD R7, R12.reuse, 0x8, R3 ;  /* 0x000000080c077824 */ /* 0x040fe400078e0203 */
[----:B------:R-:W-:Y:S02]  /*6ee0*/  VIADD R12, R12, 0x1 ;  /* 0x000000010c0c7836 */ /* 0x000fe40000000000 */
[----:B------:R-:W0:Y:S03]  /*6ef0*/  SYNCS.PHASECHK.TRANS64.TRYWAIT P0, [R7+URZ], R2 ;  /* 0x00000002070075a7 */ /* 0x000e26000800017f */
[----:B------:R-:W-:-:S04]  /*6f00*/  ISETP.NE.AND P1, PT, R12, 0x3, PT ;  /* 0x000000030c00780c */ /* 0x000fc80003f25270 */
[----:B------:R-:W-:Y:S02]  /*6f10*/  SEL R5, RZ, 0x1, P1 ;  /* 0x00000001ff057807 */ /* 0x000fe40000800000 */
[----:B------:R-:W-:Y:S02]  /*6f20*/  SEL R12, R12, RZ, P1 ;  /* 0x000000ff0c0c7207 */ /* 0x000fe40000800000 */
[----:B------:R-:W-:-:S03]  /*6f30*/  LOP3.LUT R5, R0, R5, RZ, 0x3c, !PT ;  /* 0x0000000500057212 */ /* 0x000fc600078e3cff */
[----:B------:R-:W-:Y:S01]  /*6f40*/  IMAD R9, R12, 0x8, R3 ;  /* 0x000000080c097824 */ /* 0x000fe200078e0203 */
[----:B------:R-:W-:Y:S01]  /*6f50*/  SHF.L.U32 R4, R5, 0x1f, RZ ;  /* 0x0000001f05047819 */ /* 0x000fe200000006ff */
[----:B0-----:R-:W-:Y:S06]  /*6f60*/  @!P0 BRA `(.L_x_183) ;  /* 0x0000000000b88947 */ /* 0x001fec0003800000 */
.L_x_193:
[----:B------:R-:W1:Y:S01]  /*6f70*/  SYNCS.PHASECHK.TRANS64.TRYWAIT P0, [R9+URZ], R4 ;  /* 0x00000004090075a7 */ /* 0x000e62000800017f */
[----:B------:R-:W-:-:S05]  /*6f80*/  VIADD R0, R12, 0x1 ;  /* 0x000000010c007836 */ /* 0x000fca0000000000 */
[----:B------:R-:W-:-:S04]  /*6f90*/  ISETP.NE.AND P1, PT, R0, 0x3, PT ;  /* 0x000000030000780c */ /* 0x000fc80003f25270 */
[----:B0-----:R-:W-:Y:S02]  /*6fa0*/  SEL R2, RZ, 0x1, P1 ;  /* 0x00000001ff027807 */ /* 0x001fe40000800000 */
[----:B------:R-:W-:Y:S02]  /*6fb0*/  SEL R0, R0, RZ, P1 ;  /* 0x000000ff00007207 */ /* 0x000fe40000800000 */
[----:B------:R-:W-:Y:S01]  /*6fc0*/  LOP3.LUT R2, R5, R2, RZ, 0x3c, !PT ;  /* 0x0000000205027212 */ /* 0x000fe200078e3cff */
[----:B-1----:R-:W-:Y:S06]  /*6fd0*/  @!P0 BRA `(.L_x_184) ;  /* 0x0000000000b08947 */ /* 0x002fec0003800000 */
.L_x_194:
[----:B------:R-:W-:Y:S01]  /*6fe0*/  IMAD R3, R0, 0x8, R3 ;  /* 0x0000000800037824 */ /* 0x000fe200078e0203 */
[----:B------:R-:W-:-:S07]  /*6ff0*/  SHF.L.U32 R0, R2, 0x1f, RZ ;  /* 0x0000001f02007819 */ /* 0x000fce00000006ff */
.L_x_185:
[----:B-1----:R1:W2:Y:S02]  /*7000*/  SYNCS.PHASECHK.TRANS64.TRYWAIT P0, [R3+URZ], R0 ;  /* 0x00000000030075a7 */ /* 0x0022a4000800017f */
[----:B--2---:R-:W-:Y:S05]  /*7010*/  @!P0 NANOSLEEP.SYNCS 0x989680 ;  /* 0x009896800000895d */ /* 0x004fea0003900000 */
[----:B------:R-:W2:Y:S02]  /*7020*/  @!P0 SYNCS.PHASECHK.TRANS64 P0, [R3+URZ], R0 ;  /* 0x00000000030085a7 */ /* 0x000ea4000800007f */
[----:B--2---:R-:W-:Y:S05]  /*7030*/  @!P0 BRA `(.L_x_185) ;  /* 0xfffffffc00f08947 */ /* 0x004fea000383ffff */
.L_x_181:
[----:B------:R-:W-:Y:S05]  /*7040*/  BSYNC B0 ;  /* 0x0000000000007941 */ /* 0x000fea0003800000 */
.L_x_180:
[----:B------:R-:W-:Y:S05]  /*7050*/  EXIT ;  /* 0x000000000000794d */ /* 0x000fea0003800000 */
.L_x_17:
[----:B---3--:R3:W4:Y:S02]  /*7060*/  SYNCS.PHASECHK.TRANS64.TRYWAIT P1, [R3+URZ], R0 ;  /* 0x00000000030075a7 */ /* 0x008724000802017f */
[----:B----4-:R-:W-:Y:S05]  /*7070*/  @!P1 NANOSLEEP.SYNCS 0x989680 ;  /* 0x009896800000995d */ /* 0x010fea0003900000 */
[----:B------:R-:W4:Y:S02]  /*7080*/  @!P1 SYNCS.PHASECHK.TRANS64 P1, [R3+URZ], R0 ;  /* 0x00000000030095a7 */ /* 0x000f24000802007f */
[----:B----4-:R-:W-:Y:S05]  /*7090*/  @!P1 BRA `(.L_x_17) ;  /* 0xfffffffc00f09947 */ /* 0x010fea000383ffff */
[----:B------:R-:W-:Y:S05]  /*70a0*/  BRA `(.L_x_16) ;  /* 0xffffffa000647947 */ /* 0x000fea000383ffff */
.L_x_22:
[----:B-1----:R1:W2:Y:S02]  /*70b0*/  SYNCS.PHASECHK.TRANS64.TRYWAIT P1, [R5+URZ], R4 ;  /* 0x00000004050075a7 */ /* 0x0022a4000802017f */
[----:B--2---:R-:W-:Y:S05]  /*70c0*/  @!P1 NANOSLEEP.SYNCS 0x989680 ;  /* 0x009896800000995d */ /* 0x004fea0003900000 */
[----:B------:R-:W2:Y:S02]  /*70d0*/  @!P1 SYNCS.PHASECHK.TRANS64 P1, [R5+URZ], R4 ;  /* 0x00000004050095a7 */ /* 0x000ea4000802007f */
[----:B--2---:R-:W-:Y:S05]  /*70e0*/  @!P1 BRA `(.L_x_22) ;  /* 0xfffffffc00f09947 */ /* 0x004fea000383ffff */
[----:B------:R-:W-:Y:S05]  /*70f0*/  BRA `(.L_x_21) ;  /* 0xffffffa400b07947 */ /* 0x000fea000383ffff */
.L_x_167:
[----:B------:R-:W-:Y:S01]  /*7100*/  BSSY B1, `(.L_x_186) ;  /* 0x0000006000017945 */ /* 0x000fe20003800000 */
[----:B------:R-:W-:-:S07]  /*7110*/  IMAD.MOV.U32 R15, RZ, RZ, -0x1 ;  /* 0xffffffffff0f7424 */ /* 0x000fce00078e00ff */
[----:B------:R-:W-:Y:S05]  /*7120*/  WARPSYNC.COLLECTIVE R15, `(.L_x_187) ;  /* 0x000000000f0c7348 */ /* 0x000fea0003c00000 */
[----:B------:R-:W-:Y:S02]  /*7130*/  ELECT P6, UR62, PT ;  /* 0x00000000003e782f */ /* 0x000fe400038c0000 */
[----:B------:R-:W-:Y:S01]  /*7140*/  MOV R14, UR62 ;  /* 0x0000003e000e7c02 */ /* 0x000fe20008000f00 */
[----:B------:R-:W-:Y:S10]  /*7150*/  ENDCOLLECTIVE ;  /* 0x000000000000791b */ /* 0x000ff40003800000 */
.L_x_187:
[----:B------:R-:W-:Y:S05]  /*7160*/  BSYNC B1 ;  /* 0x0000000000017941 */ /* 0x000fea0003800000 */
.L_x_186:
[----:B------:R-:W-:Y:S05]  /*7170*/  BRA `(.L_x_188) ;  /* 0xfffffff000707947 */ /* 0x000fea000383ffff */
.L_x_170:
[----:B0-----:R0:W1:Y:S02]  /*7180*/  SYNCS.PHASECHK.TRANS64.TRYWAIT P1, [R14+URZ+0x18], R7 ;  /* 0x000018070e0075a7 */ /* 0x001064000802017f */
[----:B-1----:R-:W-:Y:S05]  /*7190*/  @!P1 NANOSLEEP.SYNCS 0x989680 ;  /* 0x009896800000995d */ /* 0x002fea0003900000 */
[----:B------:R-:W1:Y:S02]  /*71a0*/  @!P1 SYNCS.PHASECHK.TRANS64 P1, [R14+URZ+0x18], R7 ;  /* 0x000018070e0095a7 */ /* 0x000e64000802007f */
[----:B-1----:R-:W-:Y:S05]  /*71b0*/  @!P1 BRA `(.L_x_170) ;  /* 0xfffffffc00f09947 */ /* 0x002fea000383ffff */
[----:B------:R-:W-:Y:S05]  /*71c0*/  BRA `(.L_x_189) ;  /* 0xfffffff000a47947 */ /* 0x000fea000383ffff */
.L_x_179:
[----:B------:R-:W-:Y:S01]  /*71d0*/  BSSY B0, `(.L_x_190) ;  /* 0x0000006000007945 */ /* 0x000fe20003800000 */
[----:B------:R-:W-:-:S07]  /*71e0*/  IMAD.MOV.U32 R15, RZ, RZ, -0x1 ;  /* 0xffffffffff0f7424 */ /* 0x000fce00078e00ff */
[----:B------:R-:W-:Y:S05]  /*71f0*/  WARPSYNC.COLLECTIVE R15, `(.L_x_191) ;  /* 0x000000000f0c7348 */ /* 0x000fea0003c00000 */
[----:B------:R-:W-:Y:S02]  /*7200*/  ELECT P6, UR62, PT ;  /* 0x00000000003e782f */ /* 0x000fe400038c0000 */
[----:B------:R-:W-:Y:S01]  /*7210*/  MOV R14, UR62 ;  /* 0x0000003e000e7c02 */ /* 0x000fe20008000f00 */
[----:B------:R-:W-:Y:S10]  /*7220*/  ENDCOLLECTIVE ;  /* 0x000000000000791b */ /* 0x000ff40003800000 */
.L_x_191:
[----:B------:R-:W-:Y:S05]  /*7230*/  BSYNC B0 ;  /* 0x0000000000007941 */ /* 0x000fea0003800000 */
.L_x_190:
[----:B------:R-:W-:Y:S05]  /*7240*/  BRA `(.L_x_192) ;  /* 0xfffffff800f47947 */ /* 0x000fea000383ffff */
.L_x_183:
[----:B0-----:R0:W1:Y:S02]  /*7250*/  SYNCS.PHASECHK.TRANS64.TRYWAIT P0, [R7+URZ], R2 ;  /* 0x00000002070075a7 */ /* 0x001064000800017f */
[----:B-1----:R-:W-:Y:S05]  /*7260*/  @!P0 NANOSLEEP.SYNCS 0x989680 ;  /* 0x009896800000895d */ /* 0x002fea0003900000 */
[----:B------:R-:W1:Y:S02]  /*7270*/  @!P0 SYNCS.PHASECHK.TRANS64 P0, [R7+URZ], R2 ;  /* 0x00000002070085a7 */ /* 0x000e64000800007f */
[----:B-1----:R-:W-:Y:S05]  /*7280*/  @!P0 BRA `(.L_x_183) ;  /* 0xfffffffc00f08947 */ /* 0x002fea000383ffff */
[----:B------:R-:W-:Y:S05]  /*7290*/  BRA `(.L_x_193) ;  /* 0xfffffffc00347947 */ /* 0x000fea000383ffff */
.L_x_184:
[----:B0-----:R0:W1:Y:S02]  /*72a0*/  SYNCS.PHASECHK.TRANS64.TRYWAIT P0, [R9+URZ], R4 ;  /* 0x00000004090075a7 */ /* 0x001064000800017f */
[----:B-1----:R-:W-:Y:S05]  /*72b0*/  @!P0 NANOSLEEP.SYNCS 0x989680 ;  /* 0x009896800000895d */ /* 0x002fea0003900000 */
[----:B------:R-:W1:Y:S02]  /*72c0*/  @!P0 SYNCS.PHASECHK.TRANS64 P0, [R9+URZ], R4 ;  /* 0x00000004090085a7 */ /* 0x000e64000800007f */
[----:B-1----:R-:W-:Y:S05]  /*72d0*/  @!P0 BRA `(.L_x_184) ;  /* 0xfffffffc00f08947 */ /* 0x002fea000383ffff */
[----:B------:R-:W-:Y:S05]  /*72e0*/  BRA `(.L_x_194) ;  /* 0xfffffffc003c7947 */ /* 0x000fea000383ffff */
.L_x_195:
[----:B------:R-:W-:-:S00]  /*72f0*/  BRA `(.L_x_195) ;  /* 0xfffffffc00fc7947 */ /* 0x000fc0000383ffff */
[----:B------:R-:W-:-:S00]  /*7300*/  NOP ;  /* 0x0000000000007918 */ /* 0x000fc00000000000 */
[----:B------:R-:W-:-:S00]  /*7310*/  NOP ;  /* 0x0000000000007918 */ /* 0x000fc00000000000 */
[----:B------:R-:W-:-:S00]  /*7320*/  NOP ;  /* 0x0000000000007918 */ /* 0x000fc00000000000 */
[----:B------:R-:W-:-:S00]  /*7330*/  NOP ;  /* 0x0000000000007918 */ /* 0x000fc00000000000 */
[----:B------:R-:W-:-:S00]  /*7340*/  NOP ;  /* 0x0000000000007918 */ /* 0x000fc00000000000 */
[----:B------:R-:W-:-:S00]  /*7350*/  NOP ;  /* 0x0000000000007918 */ /* 0x000fc00000000000 */
[----:B------:R-:W-:-:S00]  /*7360*/  NOP ;  /* 0x0000000000007918 */ /* 0x000fc00000000000 */
[----:B------:R-:W-:-:S00]  /*7370*/  NOP ;  /* 0x0000000000007918 */ /* 0x000fc00000000000 */
.L_x_196:


//--------------------- .nv.global.init           --------------------------
	.section	.nv.global.init,"aw",@progbits
.nv.global.init:
	.type		$str$22,@object
	.size		$str$22,($str$23 - $str$22)
$str$22:
        /*0000*/ 	.byte	0x6b, 0x5f, 0x74, 0x69, 0x6c, 0x65, 0x5f, 0x63, 0x6f, 0x75, 0x6e, 0x74, 0x20, 0x3e, 0x3d, 0x20
        /*0010*/ 	.byte	0x31, 0x00
	.type		$str$23,@object
	.size		$str$23,(__unnamed_1 - $str$23)
$str$23:
        /*0012*/ 	.byte	0x2f, 0x74, 0x6d, 0x70, 0x2f, 0x63, 0x75, 0x74, 0x6c, 0x61, 0x73, 0x73, 0x5f, 0x73, 0x77, 0x65
        /*0022*/ 	.byte	0x65, 0x70, 0x5f, 0x73, 0x72, 0x63, 0x2f, 0x69, 0x6e, 0x63, 0x6c, 0x75, 0x64, 0x65, 0x2f, 0x63
        /*0032*/ 	.byte	0x75, 0x74, 0x6c, 0x61, 0x73, 0x73, 0x2f, 0x67, 0x65, 0x6d, 0x6d, 0x2f, 0x63, 0x6f, 0x6c, 0x6c
        /*0042*/ 	.byte	0x65, 0x63, 0x74, 0x69, 0x76, 0x65, 0x2f, 0x73, 0x6d, 0x39, 0x30, 0x5f, 0x6d, 0x6d, 0x61, 0x5f
        /*0052*/ 	.byte	0x74, 0x6d, 0x61, 0x5f, 0x67, 0x6d, 0x6d, 0x61, 0x5f, 0x73, 0x73, 0x5f, 0x77, 0x61, 0x72, 0x70
        /*0062*/ 	.byte	0x73, 0x70, 0x65, 0x63, 0x69, 0x61, 0x6c, 0x69, 0x7a, 0x65, 0x64, 0x2e, 0x68, 0x70, 0x70, 0x00
	.type		__unnamed_1,@object
	.size		__unnamed_1,(.L_0 - __unnamed_1)
__unnamed_1:
        /*0072*/ 	.byte	0x76, 0x6f, 0x69, 0x64, 0x20, 0x63, 0x75, 0x74, 0x6c, 0x61, 0x73, 0x73, 0x3a, 0x3a, 0x67, 0x65
        /* <DEDUP_REMOVED lines=172> */
        /*0b42*/ 	.byte	0x5d, 0x00
.L_0:


//--------------------- .nv.shared._ZN7cutlass13device_kernelINS_4gemm6kernel13GemmUniversalIN4cute5tupleIJiiiiEEENS1_10collective13CollectiveMmaINS1_34MainloopSm90TmaGmmaWarpSpecializedILi3ENS5_IJNS4_1CILi1EEESB_SB_EEENS1_35KernelTmaWarpSpecializedCooperativeEEENS5_IJNSA_ILi256EEENSA_ILi64EEENSA_ILi128EEEEEEaNS5_IJlSB_lEEEaSJ_NS4_8TiledMMAINS4_8MMA_AtomIJNS4_4SM904GMMA26MMA_64x64x32_S32S8S8_SS_TNEEEENS4_6LayoutINS5_IJNSA_ILi2EEESB_SB_EEENS5_IJSB_NSA_ILi0EEEST_EEEEENS5_IJNS4_10UnderscoreESW_SW_EEEEENS4_13SM90_TMA_LOADENS4_14ComposedLayoutINS4_7SwizzleILi3ELi4ELi3EEENS4_18smem_ptr_flag_bitsILi8EEENSQ_INS5_IJNSA_ILi8EEESH_EEENS5_IJSH_SB_EEEEEEEvNS4_8identityESZ_S19_vS1A_EENS_8epilogue10collective6detail29Sm90TmaWarpSpecializedAdapterINS1D_15DefaultEpilogueIaSJ_SJ_NS1C_6thread17LinearCombinationIaLi1EiiLNS1H_9ScaleType4KindE0ELNS_15FloatRoundStyleE2EaEENS1_15EpilogueDefaultEEEEEvvEEEEvNT_6ParamsE --------------------------
	.section	.nv.shared._ZN7cutlass13device_kernelINS_4gemm6kernel13GemmUniversalIN4cute5tupleIJiiiiEEENS1_10collective13CollectiveMmaINS1_34MainloopSm90TmaGmmaWarpSpecializedILi3ENS5_IJNS4_1CILi1EEESB_SB_EEENS1_35KernelTmaWarpSpecializedCooperativeEEENS5_IJNSA_ILi256EEENSA_ILi64EEENSA_ILi128EEEEEEaNS5_IJlSB_lEEEaSJ_NS4_8TiledMMAINS4_8MMA_AtomIJNS4_4SM904GMMA26MMA_64x64x32_S32S8S8_SS_TNEEEENS4_6LayoutINS5_IJNSA_ILi2EEESB_SB_EEENS5_IJSB_NSA_ILi0EEEST_EEEEENS5_IJNS4_10UnderscoreESW_SW_EEEEENS4_13SM90_TMA_LOADENS4_14ComposedLayoutINS4_7SwizzleILi3ELi4ELi3EEENS4_18smem_ptr_flag_bitsILi8EEENSQ_INS5_IJNSA_ILi8EEESH_EEENS5_IJSH_SB_EEEEEEEvNS4_8identityESZ_S19_vS1A_EENS_8epilogue10collective6detail29Sm90TmaWarpSpecializedAdapterINS1D_15DefaultEpilogueIaSJ_SJ_NS1C_6thread17LinearCombinationIaLi1EiiLNS1H_9ScaleType4KindE0ELNS_15FloatRoundStyleE2EaEENS1_15EpilogueDefaultEEEEEvvEEEEvNT_6ParamsE,"aw",@nobits
	.sectionflags	@""
	.align	16
	.zero		1024


//--------------------- .nv.shared.reserved.0     --------------------------
	.section	.nv.shared.reserved.0,"aw",@nobits
	.weak		__nv_reservedSMEM_offset_0_alias
	.size		__nv_reservedSMEM_offset_0_alias, 0, 0
	.other		__nv_reservedSMEM_offset_0_alias,@"STO_CUDA_RESERVED_SHARED STV_DEFAULT"
__nv_reservedSMEM_offset_0_alias:
	.zero		0


//--------------------- .nv.global                --------------------------
	.section	.nv.global,"aw",@nobits
.nv.global:
	.type		_ZN39_INTERNAL_14ebd451_4_k_cu_ade85cd1_61894cute1_E,@object
	.size		_ZN39_INTERNAL_14ebd451_4_k_cu_ade85cd1_61894cute1_E,(_ZN39_INTERNAL_14ebd451_4_k_cu_ade85cd1_61894cuda3std3__45__cpo6cbeginE - _ZN39_INTERNAL_14ebd451_4_k_cu_ade85cd1_61894cute1_E)
_ZN39_INTERNAL_14ebd451_4_k_cu_ade85cd1_61894cute1_E:
	.zero		1
	.type		_ZN39_INTERNAL_14ebd451_4_k_cu_ade85cd1_61894cuda3std3__45__cpo6cbeginE,@object
	.size		_ZN39_INTERNAL_14ebd451_4_k_cu_ade85cd1_61894cuda3std3__45__cpo6cbeginE,(_ZN39_INTERNAL_14ebd451_4_k_cu_ade85cd1_61894cuda3std3__48in_placeE - _ZN39_INTERNAL_14ebd451_4_k_cu_ade85cd1_61894cuda3std3__45__cpo6cbeginE)
_ZN39_INTERNAL_14ebd451_4_k_cu_ade85cd1_61894cuda3std3__45__cpo6cbeginE:
	.zero		1
	.type		_ZN39_INTERNAL_14ebd451_4_k_cu_ade85cd1_61894cuda3std3__48in_placeE,@object
	.size		_ZN39_INTERNAL_14ebd451_4_k_cu_ade85cd1_61894cuda3std3__48in_placeE,(_ZN39_INTERNAL_14ebd451_4_k_cu_ade85cd1_61894cuda3std6ranges3__45__cpo9iter_moveE - _ZN39_INTERNAL_14ebd451_4_k_cu_ade85cd1_61894cuda3std3__48in_placeE)
_ZN39_INTERNAL_14ebd451_4_k_cu_ade85cd1_61894cuda3std3__48in_placeE:
	.zero		1
	.type		_ZN39_INTERNAL_14ebd451_4_k_cu_ade85cd1_61894cuda3std6ranges3__45__cpo9iter_moveE,@object
	.size		_ZN39_INTERNAL_14ebd451_4_k_cu_ade85cd1_61894cuda3std6ranges3__45__cpo9iter_moveE,(_ZN39_INTERNAL_14ebd451_4_k_cu_ade85cd1_61894cuda3std3__45__cpo5beginE - _ZN39_INTERNAL_14ebd451_4_k_cu_ade85cd1_61894cuda3std6ranges3__45__cpo9iter_moveE)
_ZN39_INTERNAL_14ebd451_4_k_cu_ade85cd1_61894cuda3std6ranges3__45__cpo9iter_moveE:
	.zero		1
	.type		_ZN39_INTERNAL_14ebd451_4_k_cu_ade85cd1_61894cuda3std3__45__cpo5beginE,@object
	.size		_ZN39_INTERNAL_14ebd451_4_k_cu_ade85cd1_61894cuda3std3__45__cpo5beginE,(_ZN39_INTERNAL_14ebd451_4_k_cu_ade85cd1_61894cuda3std3__441_GLOBAL__N__14ebd451_4_k_cu_ade85cd1_61896ignoreE - _ZN39_INTERNAL_14ebd451_4_k_cu_ade85cd1_61894cuda3std3__45__cpo5beginE)
_ZN39_INTERNAL_14ebd451_4_k_cu_ade85cd1_61894cuda3std3__45__cpo5beginE:
	.zero		1
	.type		_ZN39_INTERNAL_14ebd451_4_k_cu_ade85cd1_61894cuda3std3__441_GLOBAL__N__14ebd451_4_k_cu_ade85cd1_61896ignoreE,@object
	.size		_ZN39_INTERNAL_14ebd451_4_k_cu_ade85cd1_61894cuda3std3__441_GLOBAL__N__14ebd451_4_k_cu_ade85cd1_61896ignoreE,(_ZN39_INTERNAL_14ebd451_4_k_cu_ade85cd1_61894cute7productE - _ZN39_INTERNAL_14ebd451_4_k_cu_ade85cd1_61894cuda3std3__441_GLOBAL__N__14ebd451_4_k_cu_ade85cd1_61896ignoreE)
_ZN39_INTERNAL_14ebd451_4_k_cu_ade85cd1_61894cuda3std3__441_GLOBAL__N__14ebd451_4_k_cu_ade85cd1_61896ignoreE:
	.zero		1
	.type		_ZN39_INTERNAL_14ebd451_4_k_cu_ade85cd1_61894cute7productE,@object
	.size		_ZN39_INTERNAL_14ebd451_4_k_cu_ade85cd1_61894cute7productE,(_ZN39_INTERNAL_14ebd451_4_k_cu_ade85cd1_61894cuda3std3__45__cpo3endE - _ZN39_INTERNAL_14ebd451_4_k_cu_ade85cd1_61894cute7productE)
_ZN39_INTERNAL_14ebd451_4_k_cu_ade85cd1_61894cute7productE:
	.zero		1
	.type		_ZN39_INTERNAL_14ebd451_4_k_cu_ade85cd1_61894cuda3std3__45__cpo3endE,@object
	.size		_ZN39_INTERNAL_14ebd451_4_k_cu_ade85cd1_61894cuda3std3__45__cpo3endE,(_ZN39_INTERNAL_14ebd451_4_k_cu_ade85cd1_61894cuda3std3__419piecewise_constructE - _ZN39_INTERNAL_14ebd451_4_k_cu_ade85cd1_61894cuda3std3__45__cpo3endE)
_ZN39_INTERNAL_14ebd451_4_k_cu_ade85cd1_61894cuda3std3__45__cpo3endE:
	.zero		1
	.type		_ZN39_INTERNAL_14ebd451_4_k_cu_ade85cd1_61894cuda3std3__419piecewise_constructE,@object
	.size		_ZN39_INTERNAL_14ebd451_4_k_cu_ade85cd1_61894cuda3std3__419piecewise_constructE,(_ZN39_INTERNAL_14ebd451_4_k_cu_ade85cd1_61894cuda3std3__45__cpo4cendE - _ZN39_INTERNAL_14ebd451_4_k_cu_ade85cd1_61894cuda3std3__419piecewise_constructE)
_ZN39_INTERNAL_14ebd451_4_k_cu_ade85cd1_61894cuda3std3__419piecewise_constructE:
	.zero		1
	.type		_ZN39_INTERNAL_14ebd451_4_k_cu_ade85cd1_61894cuda3std3__45__cpo4cendE,@object
	.size		_ZN39_INTERNAL_14ebd451_4_k_cu_ade85cd1_61894cuda3std3__45__cpo4cendE,(_ZN39_INTERNAL_14ebd451_4_k_cu_ade85cd1_61894cuda3std6ranges3__45__cpo4swapE - _ZN39_INTERNAL_14ebd451_4_k_cu_ade85cd1_61894cuda3std3__45__cpo4cendE)
_ZN39_INTERNAL_14ebd451_4_k_cu_ade85cd1_61894cuda3std3__45__cpo4cendE:
	.zero		1
	.type		_ZN39_INTERNAL_14ebd451_4_k_cu_ade85cd1_61894cuda3std6ranges3__45__cpo4swapE,@object
	.size		_ZN39_INTERNAL_14ebd451_4_k_cu_ade85cd1_61894cuda3std6ranges3__45__cpo4swapE,(.L_8 - _ZN39_INTERNAL_14ebd451_4_k_cu_ade85cd1_61894cuda3std6ranges3__45__cpo4swapE)
_ZN39_INTERNAL_14ebd451_4_k_cu_ade85cd1_61894cuda3std6ranges3__45__cpo4swapE:
	.zero		1
.L_8:


//--------------------- .nv.constant0._ZN7cutlass13device_kernelINS_4gemm6kernel13GemmUniversalIN4cute5tupleIJiiiiEEENS1_10collective13CollectiveMmaINS1_34MainloopSm90TmaGmmaWarpSpecializedILi3ENS5_IJNS4_1CILi1EEESB_SB_EEENS1_35KernelTmaWarpSpecializedCooperativeEEENS5_IJNSA_ILi256EEENSA_ILi64EEENSA_ILi128EEEEEEaNS5_IJlSB_lEEEaSJ_NS4_8TiledMMAINS4_8MMA_AtomIJNS4_4SM904GMMA26MMA_64x64x32_S32S8S8_SS_TNEEEENS4_6LayoutINS5_IJNSA_ILi2EEESB_SB_EEENS5_IJSB_NSA_ILi0EEEST_EEEEENS5_IJNS4_10UnderscoreESW_SW_EEEEENS4_13SM90_TMA_LOADENS4_14ComposedLayoutINS4_7SwizzleILi3ELi4ELi3EEENS4_18smem_ptr_flag_bitsILi8EEENSQ_INS5_IJNSA_ILi8EEESH_EEENS5_IJSH_SB_EEEEEEEvNS4_8identityESZ_S19_vS1A_EENS_8epilogue10collective6detail29Sm90TmaWarpSpecializedAdapterINS1D_15DefaultEpilogueIaSJ_SJ_NS1C_6thread17LinearCombinationIaLi1EiiLNS1H_9ScaleType4KindE0ELNS_15FloatRoundStyleE2EaEENS1_15EpilogueDefaultEEEEEvvEEEEvNT_6ParamsE --------------------------
	.section	.nv.constant0._ZN7cutlass13device_kernelINS_4gemm6kernel13GemmUniversalIN4cute5tupleIJiiiiEEENS1_10collective13CollectiveMmaINS1_34MainloopSm90TmaGmmaWarpSpecializedILi3ENS5_IJNS4_1CILi1EEESB_SB_EEENS1_35KernelTmaWarpSpecializedCooperativeEEENS5_IJNSA_ILi256EEENSA_ILi64EEENSA_ILi128EEEEEEaNS5_IJlSB_lEEEaSJ_NS4_8TiledMMAINS4_8MMA_AtomIJNS4_4SM904GMMA26MMA_64x64x32_S32S8S8_SS_TNEEEENS4_6LayoutINS5_IJNSA_ILi2EEESB_SB_EEENS5_IJSB_NSA_ILi0EEEST_EEEEENS5_IJNS4_10UnderscoreESW_SW_EEEEENS4_13SM90_TMA_LOADENS4_14ComposedLayoutINS4_7SwizzleILi3ELi4ELi3EEENS4_18smem_ptr_flag_bitsILi8EEENSQ_INS5_IJNSA_ILi8EEESH_EEENS5_IJSH_SB_EEEEEEEvNS4_8identityESZ_S19_vS1A_EENS_8epilogue10collective6detail29Sm90TmaWarpSpecializedAdapterINS1D_15DefaultEpilogueIaSJ_SJ_NS1C_6thread17LinearCombinationIaLi1EiiLNS1H_9ScaleType4KindE0ELNS_15FloatRoundStyleE2EaEENS1_15EpilogueDefaultEEEEEvvEEEEvNT_6ParamsE,"a",@progbits
	.sectionflags	@""
	.align	4
.nv.constant0._ZN7cutlass13device_kernelINS_4gemm6kernel13GemmUniversalIN4cute5tupleIJiiiiEEENS1_10collective13CollectiveMmaINS1_34MainloopSm90TmaGmmaWarpSpecializedILi3ENS5_IJNS4_1CILi1EEESB_SB_EEENS1_35KernelTmaWarpSpecializedCooperativeEEENS5_IJNSA_ILi256EEENSA_ILi64EEENSA_ILi128EEEEEEaNS5_IJlSB_lEEEaSJ_NS4_8TiledMMAINS4_8MMA_AtomIJNS4_4SM904GMMA26MMA_64x64x32_S32S8S8_SS_TNEEEENS4_6LayoutINS5_IJNSA_ILi2EEESB_SB_EEENS5_IJSB_NSA_ILi0EEEST_EEEEENS5_IJNS4_10UnderscoreESW_SW_EEEEENS4_13SM90_TMA_LOADENS4_14ComposedLayoutINS4_7SwizzleILi3ELi4ELi3EEENS4_18smem_ptr_flag_bitsILi8EEENSQ_INS5_IJNSA_ILi8EEESH_EEENS5_IJSH_SB_EEEEEEEvNS4_8identityESZ_S19_vS1A_EENS_8epilogue10collective6detail29Sm90TmaWarpSpecializedAdapterINS1D_15DefaultEpilogueIaSJ_SJ_NS1C_6thread17LinearCombinationIaLi1EiiLNS1H_9ScaleType4KindE0ELNS_15FloatRoundStyleE2EaEENS1_15EpilogueDefaultEEEEEvvEEEEvNT_6ParamsE:
	.zero		1664


//--------------------- SYMBOLS --------------------------

	.type		.nv.reservedSmem.offset0,@object
	.size		.nv.reservedSmem.offset0,0x4
	.type		__assertfail,@function
